//
// Generated by NVIDIA NVVM Compiler
//
// Compiler Build ID: CL-36424714
// Cuda compilation tools, release 13.0, V13.0.88
// Based on NVVM 20.0.0
//

.version 9.0
.target sm_100
.address_size 64

	// .globl	_Z7walkGPUPij
.global .align 4 .b8 precalc_xorwow_matrix[102400];
.global .align 4 .b8 precalc_xorwow_offset_matrix[102400];
.global .align 4 .b8 mrg32k3aM1[2304];
.global .align 4 .b8 mrg32k3aM2[2304];
.global .align 4 .b8 mrg32k3aM1SubSeq[2016];
.global .align 4 .b8 mrg32k3aM2SubSeq[2016];
.global .align 4 .b8 mrg32k3aM1Seq[2304];
.global .align 4 .b8 mrg32k3aM2Seq[2304];
.const .align 8 .b8 __cr_lgamma_table[72];

.visible .entry _Z7walkGPUPij(
	.param .u64 .ptr .align 1 _Z7walkGPUPij_param_0,
	.param .u32 _Z7walkGPUPij_param_1
)
{
	.local .align 8 .b8 	__local_depot0[48];
	.reg .b64 	%SP;
	.reg .b64 	%SPL;
	.reg .pred 	%p<65>;
	.reg .b32 	%r<1319>;
	.reg .b64 	%rd<27>;

	mov.u64 	%SPL, __local_depot0;
	ld.param.u64 	%rd10, [_Z7walkGPUPij_param_0];
	ld.param.u32 	%r571, [_Z7walkGPUPij_param_1];
	mov.u32 	%r572, %ctaid.x;
	mov.u32 	%r573, %ntid.x;
	mov.u32 	%r574, %tid.x;
	mad.lo.s32 	%r1, %r572, %r573, %r574;
	setp.gt.s32 	%p1, %r1, 9999;
	@%p1 bra 	$L__BB0_119;
	add.u64 	%rd1, %SPL, 0;
	cvt.s64.s32 	%rd2, %r1;
	xor.b32  	%r2, %r571, -1429050551;
	mul.lo.s32 	%r1311, %r2, 1099087573;
	add.s32 	%r577, %r1311, -638133224;
	add.s32 	%r1040, %r1311, 123456789;
	st.local.v2.u32 	[%rd1], {%r577, %r1040};
	xor.b32  	%r1039, %r1311, 362436069;
	mov.b32 	%r1038, -123459836;
	st.local.v2.u32 	[%rd1+8], {%r1039, %r1038};
	add.s32 	%r1036, %r1311, 5783321;
	mov.b32 	%r1037, -589760388;
	st.local.v2.u32 	[%rd1+16], {%r1037, %r1036};
	setp.eq.s32 	%p2, %r1, 0;
	@%p2 bra 	$L__BB0_116;
	mov.b32 	%r1023, 0;
	mov.b32 	%r1038, -123459836;
	mov.b32 	%r1037, -589760388;
	mov.u64 	%rd13, precalc_xorwow_matrix;
	mov.u64 	%rd26, %rd2;
$L__BB0_3:
	mov.u64 	%rd3, %rd26;
	and.b64  	%rd4, %rd3, 3;
	setp.eq.s64 	%p3, %rd4, 0;
	@%p3 bra 	$L__BB0_115;
	mul.wide.u32 	%rd12, %r1023, 3200;
	add.s64 	%rd5, %rd13, %rd12;
	mov.b32 	%r1036, 0;
	mov.u32 	%r1037, %r1036;
	mov.u32 	%r1038, %r1036;
	mov.u32 	%r1039, %r1036;
	mov.u32 	%r1040, %r1036;
	mov.u32 	%r1029, %r1036;
$L__BB0_5:
	mul.wide.u32 	%rd14, %r1029, 4;
	add.s64 	%rd15, %rd1, %rd14;
	ld.local.u32 	%r19, [%rd15+4];
	shl.b32 	%r20, %r1029, 5;
	mov.b32 	%r1035, 0;
$L__BB0_6:
	.pragma "nounroll";
	shr.u32 	%r583, %r19, %r1035;
	and.b32  	%r584, %r583, 1;
	setp.eq.b32 	%p4, %r584, 1;
	not.pred 	%p5, %p4;
	add.s32 	%r585, %r20, %r1035;
	mul.lo.s32 	%r586, %r585, 5;
	mul.wide.u32 	%rd16, %r586, 4;
	add.s64 	%rd6, %rd5, %rd16;
	@%p5 bra 	$L__BB0_8;
	ld.global.u32 	%r587, [%rd6];
	xor.b32  	%r1040, %r1040, %r587;
	ld.global.u32 	%r588, [%rd6+4];
	xor.b32  	%r1039, %r1039, %r588;
	ld.global.u32 	%r589, [%rd6+8];
	xor.b32  	%r1038, %r1038, %r589;
	ld.global.u32 	%r590, [%rd6+12];
	xor.b32  	%r1037, %r1037, %r590;
	ld.global.u32 	%r591, [%rd6+16];
	xor.b32  	%r1036, %r1036, %r591;
$L__BB0_8:
	and.b32  	%r593, %r583, 2;
	setp.eq.s32 	%p6, %r593, 0;
	@%p6 bra 	$L__BB0_10;
	ld.global.u32 	%r594, [%rd6+20];
	xor.b32  	%r1040, %r1040, %r594;
	ld.global.u32 	%r595, [%rd6+24];
	xor.b32  	%r1039, %r1039, %r595;
	ld.global.u32 	%r596, [%rd6+28];
	xor.b32  	%r1038, %r1038, %r596;
	ld.global.u32 	%r597, [%rd6+32];
	xor.b32  	%r1037, %r1037, %r597;
	ld.global.u32 	%r598, [%rd6+36];
	xor.b32  	%r1036, %r1036, %r598;
$L__BB0_10:
	and.b32  	%r600, %r583, 4;
	setp.eq.s32 	%p7, %r600, 0;
	@%p7 bra 	$L__BB0_12;
	ld.global.u32 	%r601, [%rd6+40];
	xor.b32  	%r1040, %r1040, %r601;
	ld.global.u32 	%r602, [%rd6+44];
	xor.b32  	%r1039, %r1039, %r602;
	ld.global.u32 	%r603, [%rd6+48];
	xor.b32  	%r1038, %r1038, %r603;
	ld.global.u32 	%r604, [%rd6+52];
	xor.b32  	%r1037, %r1037, %r604;
	ld.global.u32 	%r605, [%rd6+56];
	xor.b32  	%r1036, %r1036, %r605;
$L__BB0_12:
	and.b32  	%r607, %r583, 8;
	setp.eq.s32 	%p8, %r607, 0;
	@%p8 bra 	$L__BB0_14;
	ld.global.u32 	%r608, [%rd6+60];
	xor.b32  	%r1040, %r1040, %r608;
	ld.global.u32 	%r609, [%rd6+64];
	xor.b32  	%r1039, %r1039, %r609;
	ld.global.u32 	%r610, [%rd6+68];
	xor.b32  	%r1038, %r1038, %r610;
	ld.global.u32 	%r611, [%rd6+72];
	xor.b32  	%r1037, %r1037, %r611;
	ld.global.u32 	%r612, [%rd6+76];
	xor.b32  	%r1036, %r1036, %r612;
$L__BB0_14:
	and.b32  	%r614, %r583, 16;
	setp.eq.s32 	%p9, %r614, 0;
	@%p9 bra 	$L__BB0_16;
	ld.global.u32 	%r615, [%rd6+80];
	xor.b32  	%r1040, %r1040, %r615;
	ld.global.u32 	%r616, [%rd6+84];
	xor.b32  	%r1039, %r1039, %r616;
	ld.global.u32 	%r617, [%rd6+88];
	xor.b32  	%r1038, %r1038, %r617;
	ld.global.u32 	%r618, [%rd6+92];
	xor.b32  	%r1037, %r1037, %r618;
	ld.global.u32 	%r619, [%rd6+96];
	xor.b32  	%r1036, %r1036, %r619;
$L__BB0_16:
	and.b32  	%r621, %r583, 32;
	setp.eq.s32 	%p10, %r621, 0;
	@%p10 bra 	$L__BB0_18;
	ld.global.u32 	%r622, [%rd6+100];
	xor.b32  	%r1040, %r1040, %r622;
	ld.global.u32 	%r623, [%rd6+104];
	xor.b32  	%r1039, %r1039, %r623;
	ld.global.u32 	%r624, [%rd6+108];
	xor.b32  	%r1038, %r1038, %r624;
	ld.global.u32 	%r625, [%rd6+112];
	xor.b32  	%r1037, %r1037, %r625;
	ld.global.u32 	%r626, [%rd6+116];
	xor.b32  	%r1036, %r1036, %r626;
$L__BB0_18:
	and.b32  	%r628, %r583, 64;
	setp.eq.s32 	%p11, %r628, 0;
	@%p11 bra 	$L__BB0_20;
	ld.global.u32 	%r629, [%rd6+120];
	xor.b32  	%r1040, %r1040, %r629;
	ld.global.u32 	%r630, [%rd6+124];
	xor.b32  	%r1039, %r1039, %r630;
	ld.global.u32 	%r631, [%rd6+128];
	xor.b32  	%r1038, %r1038, %r631;
	ld.global.u32 	%r632, [%rd6+132];
	xor.b32  	%r1037, %r1037, %r632;
	ld.global.u32 	%r633, [%rd6+136];
	xor.b32  	%r1036, %r1036, %r633;
$L__BB0_20:
	and.b32  	%r635, %r583, 128;
	setp.eq.s32 	%p12, %r635, 0;
	@%p12 bra 	$L__BB0_22;
	ld.global.u32 	%r636, [%rd6+140];
	xor.b32  	%r1040, %r1040, %r636;
	ld.global.u32 	%r637, [%rd6+144];
	xor.b32  	%r1039, %r1039, %r637;
	ld.global.u32 	%r638, [%rd6+148];
	xor.b32  	%r1038, %r1038, %r638;
	ld.global.u32 	%r639, [%rd6+152];
	xor.b32  	%r1037, %r1037, %r639;
	ld.global.u32 	%r640, [%rd6+156];
	xor.b32  	%r1036, %r1036, %r640;
$L__BB0_22:
	and.b32  	%r642, %r583, 256;
	setp.eq.s32 	%p13, %r642, 0;
	@%p13 bra 	$L__BB0_24;
	ld.global.u32 	%r643, [%rd6+160];
	xor.b32  	%r1040, %r1040, %r643;
	ld.global.u32 	%r644, [%rd6+164];
	xor.b32  	%r1039, %r1039, %r644;
	ld.global.u32 	%r645, [%rd6+168];
	xor.b32  	%r1038, %r1038, %r645;
	ld.global.u32 	%r646, [%rd6+172];
	xor.b32  	%r1037, %r1037, %r646;
	ld.global.u32 	%r647, [%rd6+176];
	xor.b32  	%r1036, %r1036, %r647;
$L__BB0_24:
	and.b32  	%r649, %r583, 512;
	setp.eq.s32 	%p14, %r649, 0;
	@%p14 bra 	$L__BB0_26;
	ld.global.u32 	%r650, [%rd6+180];
	xor.b32  	%r1040, %r1040, %r650;
	ld.global.u32 	%r651, [%rd6+184];
	xor.b32  	%r1039, %r1039, %r651;
	ld.global.u32 	%r652, [%rd6+188];
	xor.b32  	%r1038, %r1038, %r652;
	ld.global.u32 	%r653, [%rd6+192];
	xor.b32  	%r1037, %r1037, %r653;
	ld.global.u32 	%r654, [%rd6+196];
	xor.b32  	%r1036, %r1036, %r654;
$L__BB0_26:
	and.b32  	%r656, %r583, 1024;
	setp.eq.s32 	%p15, %r656, 0;
	@%p15 bra 	$L__BB0_28;
	ld.global.u32 	%r657, [%rd6+200];
	xor.b32  	%r1040, %r1040, %r657;
	ld.global.u32 	%r658, [%rd6+204];
	xor.b32  	%r1039, %r1039, %r658;
	ld.global.u32 	%r659, [%rd6+208];
	xor.b32  	%r1038, %r1038, %r659;
	ld.global.u32 	%r660, [%rd6+212];
	xor.b32  	%r1037, %r1037, %r660;
	ld.global.u32 	%r661, [%rd6+216];
	xor.b32  	%r1036, %r1036, %r661;
$L__BB0_28:
	and.b32  	%r663, %r583, 2048;
	setp.eq.s32 	%p16, %r663, 0;
	@%p16 bra 	$L__BB0_30;
	ld.global.u32 	%r664, [%rd6+220];
	xor.b32  	%r1040, %r1040, %r664;
	ld.global.u32 	%r665, [%rd6+224];
	xor.b32  	%r1039, %r1039, %r665;
	ld.global.u32 	%r666, [%rd6+228];
	xor.b32  	%r1038, %r1038, %r666;
	ld.global.u32 	%r667, [%rd6+232];
	xor.b32  	%r1037, %r1037, %r667;
	ld.global.u32 	%r668, [%rd6+236];
	xor.b32  	%r1036, %r1036, %r668;
$L__BB0_30:
	and.b32  	%r670, %r583, 4096;
	setp.eq.s32 	%p17, %r670, 0;
	@%p17 bra 	$L__BB0_32;
	ld.global.u32 	%r671, [%rd6+240];
	xor.b32  	%r1040, %r1040, %r671;
	ld.global.u32 	%r672, [%rd6+244];
	xor.b32  	%r1039, %r1039, %r672;
	ld.global.u32 	%r673, [%rd6+248];
	xor.b32  	%r1038, %r1038, %r673;
	ld.global.u32 	%r674, [%rd6+252];
	xor.b32  	%r1037, %r1037, %r674;
	ld.global.u32 	%r675, [%rd6+256];
	xor.b32  	%r1036, %r1036, %r675;
$L__BB0_32:
	and.b32  	%r677, %r583, 8192;
	setp.eq.s32 	%p18, %r677, 0;
	@%p18 bra 	$L__BB0_34;
	ld.global.u32 	%r678, [%rd6+260];
	xor.b32  	%r1040, %r1040, %r678;
	ld.global.u32 	%r679, [%rd6+264];
	xor.b32  	%r1039, %r1039, %r679;
	ld.global.u32 	%r680, [%rd6+268];
	xor.b32  	%r1038, %r1038, %r680;
	ld.global.u32 	%r681, [%rd6+272];
	xor.b32  	%r1037, %r1037, %r681;
	ld.global.u32 	%r682, [%rd6+276];
	xor.b32  	%r1036, %r1036, %r682;
$L__BB0_34:
	and.b32  	%r684, %r583, 16384;
	setp.eq.s32 	%p19, %r684, 0;
	@%p19 bra 	$L__BB0_36;
	ld.global.u32 	%r685, [%rd6+280];
	xor.b32  	%r1040, %r1040, %r685;
	ld.global.u32 	%r686, [%rd6+284];
	xor.b32  	%r1039, %r1039, %r686;
	ld.global.u32 	%r687, [%rd6+288];
	xor.b32  	%r1038, %r1038, %r687;
	ld.global.u32 	%r688, [%rd6+292];
	xor.b32  	%r1037, %r1037, %r688;
	ld.global.u32 	%r689, [%rd6+296];
	xor.b32  	%r1036, %r1036, %r689;
$L__BB0_36:
	and.b32  	%r691, %r583, 32768;
	setp.eq.s32 	%p20, %r691, 0;
	@%p20 bra 	$L__BB0_38;
	ld.global.u32 	%r692, [%rd6+300];
	xor.b32  	%r1040, %r1040, %r692;
	ld.global.u32 	%r693, [%rd6+304];
	xor.b32  	%r1039, %r1039, %r693;
	ld.global.u32 	%r694, [%rd6+308];
	xor.b32  	%r1038, %r1038, %r694;
	ld.global.u32 	%r695, [%rd6+312];
	xor.b32  	%r1037, %r1037, %r695;
	ld.global.u32 	%r696, [%rd6+316];
	xor.b32  	%r1036, %r1036, %r696;
$L__BB0_38:
	add.s32 	%r1035, %r1035, 16;
	setp.ne.s32 	%p21, %r1035, 32;
	@%p21 bra 	$L__BB0_6;
	mad.lo.s32 	%r697, %r1029, -31, %r20;
	add.s32 	%r1029, %r697, 1;
	setp.ne.s32 	%p22, %r1029, 5;
	@%p22 bra 	$L__BB0_5;
	st.local.u32 	[%rd1+4], %r1040;
	st.local.v2.u32 	[%rd1+8], {%r1039, %r1038};
	st.local.v2.u32 	[%rd1+16], {%r1037, %r1036};
	setp.eq.s64 	%p23, %rd4, 1;
	@%p23 bra 	$L__BB0_115;
	mov.b32 	%r1036, 0;
	mov.u32 	%r1037, %r1036;
	mov.u32 	%r1038, %r1036;
	mov.u32 	%r1039, %r1036;
	mov.u32 	%r1040, %r1036;
	mov.u32 	%r1121, %r1036;
$L__BB0_42:
	mul.wide.u32 	%rd17, %r1121, 4;
	add.s64 	%rd18, %rd1, %rd17;
	ld.local.u32 	%r195, [%rd18+4];
	shl.b32 	%r196, %r1121, 5;
	mov.b32 	%r1127, 0;
$L__BB0_43:
	.pragma "nounroll";
	shr.u32 	%r700, %r195, %r1127;
	and.b32  	%r701, %r700, 1;
	setp.eq.b32 	%p24, %r701, 1;
	not.pred 	%p25, %p24;
	add.s32 	%r702, %r196, %r1127;
	mul.lo.s32 	%r703, %r702, 5;
	mul.wide.u32 	%rd19, %r703, 4;
	add.s64 	%rd7, %rd5, %rd19;
	@%p25 bra 	$L__BB0_45;
	ld.global.u32 	%r704, [%rd7];
	xor.b32  	%r1040, %r1040, %r704;
	ld.global.u32 	%r705, [%rd7+4];
	xor.b32  	%r1039, %r1039, %r705;
	ld.global.u32 	%r706, [%rd7+8];
	xor.b32  	%r1038, %r1038, %r706;
	ld.global.u32 	%r707, [%rd7+12];
	xor.b32  	%r1037, %r1037, %r707;
	ld.global.u32 	%r708, [%rd7+16];
	xor.b32  	%r1036, %r1036, %r708;
$L__BB0_45:
	and.b32  	%r710, %r700, 2;
	setp.eq.s32 	%p26, %r710, 0;
	@%p26 bra 	$L__BB0_47;
	ld.global.u32 	%r711, [%rd7+20];
	xor.b32  	%r1040, %r1040, %r711;
	ld.global.u32 	%r712, [%rd7+24];
	xor.b32  	%r1039, %r1039, %r712;
	ld.global.u32 	%r713, [%rd7+28];
	xor.b32  	%r1038, %r1038, %r713;
	ld.global.u32 	%r714, [%rd7+32];
	xor.b32  	%r1037, %r1037, %r714;
	ld.global.u32 	%r715, [%rd7+36];
	xor.b32  	%r1036, %r1036, %r715;
$L__BB0_47:
	and.b32  	%r717, %r700, 4;
	setp.eq.s32 	%p27, %r717, 0;
	@%p27 bra 	$L__BB0_49;
	ld.global.u32 	%r718, [%rd7+40];
	xor.b32  	%r1040, %r1040, %r718;
	ld.global.u32 	%r719, [%rd7+44];
	xor.b32  	%r1039, %r1039, %r719;
	ld.global.u32 	%r720, [%rd7+48];
	xor.b32  	%r1038, %r1038, %r720;
	ld.global.u32 	%r721, [%rd7+52];
	xor.b32  	%r1037, %r1037, %r721;
	ld.global.u32 	%r722, [%rd7+56];
	xor.b32  	%r1036, %r1036, %r722;
$L__BB0_49:
	and.b32  	%r724, %r700, 8;
	setp.eq.s32 	%p28, %r724, 0;
	@%p28 bra 	$L__BB0_51;
	ld.global.u32 	%r725, [%rd7+60];
	xor.b32  	%r1040, %r1040, %r725;
	ld.global.u32 	%r726, [%rd7+64];
	xor.b32  	%r1039, %r1039, %r726;
	ld.global.u32 	%r727, [%rd7+68];
	xor.b32  	%r1038, %r1038, %r727;
	ld.global.u32 	%r728, [%rd7+72];
	xor.b32  	%r1037, %r1037, %r728;
	ld.global.u32 	%r729, [%rd7+76];
	xor.b32  	%r1036, %r1036, %r729;
$L__BB0_51:
	and.b32  	%r731, %r700, 16;
	setp.eq.s32 	%p29, %r731, 0;
	@%p29 bra 	$L__BB0_53;
	ld.global.u32 	%r732, [%rd7+80];
	xor.b32  	%r1040, %r1040, %r732;
	ld.global.u32 	%r733, [%rd7+84];
	xor.b32  	%r1039, %r1039, %r733;
	ld.global.u32 	%r734, [%rd7+88];
	xor.b32  	%r1038, %r1038, %r734;
	ld.global.u32 	%r735, [%rd7+92];
	xor.b32  	%r1037, %r1037, %r735;
	ld.global.u32 	%r736, [%rd7+96];
	xor.b32  	%r1036, %r1036, %r736;
$L__BB0_53:
	and.b32  	%r738, %r700, 32;
	setp.eq.s32 	%p30, %r738, 0;
	@%p30 bra 	$L__BB0_55;
	ld.global.u32 	%r739, [%rd7+100];
	xor.b32  	%r1040, %r1040, %r739;
	ld.global.u32 	%r740, [%rd7+104];
	xor.b32  	%r1039, %r1039, %r740;
	ld.global.u32 	%r741, [%rd7+108];
	xor.b32  	%r1038, %r1038, %r741;
	ld.global.u32 	%r742, [%rd7+112];
	xor.b32  	%r1037, %r1037, %r742;
	ld.global.u32 	%r743, [%rd7+116];
	xor.b32  	%r1036, %r1036, %r743;
$L__BB0_55:
	and.b32  	%r745, %r700, 64;
	setp.eq.s32 	%p31, %r745, 0;
	@%p31 bra 	$L__BB0_57;
	ld.global.u32 	%r746, [%rd7+120];
	xor.b32  	%r1040, %r1040, %r746;
	ld.global.u32 	%r747, [%rd7+124];
	xor.b32  	%r1039, %r1039, %r747;
	ld.global.u32 	%r748, [%rd7+128];
	xor.b32  	%r1038, %r1038, %r748;
	ld.global.u32 	%r749, [%rd7+132];
	xor.b32  	%r1037, %r1037, %r749;
	ld.global.u32 	%r750, [%rd7+136];
	xor.b32  	%r1036, %r1036, %r750;
$L__BB0_57:
	and.b32  	%r752, %r700, 128;
	setp.eq.s32 	%p32, %r752, 0;
	@%p32 bra 	$L__BB0_59;
	ld.global.u32 	%r753, [%rd7+140];
	xor.b32  	%r1040, %r1040, %r753;
	ld.global.u32 	%r754, [%rd7+144];
	xor.b32  	%r1039, %r1039, %r754;
	ld.global.u32 	%r755, [%rd7+148];
	xor.b32  	%r1038, %r1038, %r755;
	ld.global.u32 	%r756, [%rd7+152];
	xor.b32  	%r1037, %r1037, %r756;
	ld.global.u32 	%r757, [%rd7+156];
	xor.b32  	%r1036, %r1036, %r757;
$L__BB0_59:
	and.b32  	%r759, %r700, 256;
	setp.eq.s32 	%p33, %r759, 0;
	@%p33 bra 	$L__BB0_61;
	ld.global.u32 	%r760, [%rd7+160];
	xor.b32  	%r1040, %r1040, %r760;
	ld.global.u32 	%r761, [%rd7+164];
	xor.b32  	%r1039, %r1039, %r761;
	ld.global.u32 	%r762, [%rd7+168];
	xor.b32  	%r1038, %r1038, %r762;
	ld.global.u32 	%r763, [%rd7+172];
	xor.b32  	%r1037, %r1037, %r763;
	ld.global.u32 	%r764, [%rd7+176];
	xor.b32  	%r1036, %r1036, %r764;
$L__BB0_61:
	and.b32  	%r766, %r700, 512;
	setp.eq.s32 	%p34, %r766, 0;
	@%p34 bra 	$L__BB0_63;
	ld.global.u32 	%r767, [%rd7+180];
	xor.b32  	%r1040, %r1040, %r767;
	ld.global.u32 	%r768, [%rd7+184];
	xor.b32  	%r1039, %r1039, %r768;
	ld.global.u32 	%r769, [%rd7+188];
	xor.b32  	%r1038, %r1038, %r769;
	ld.global.u32 	%r770, [%rd7+192];
	xor.b32  	%r1037, %r1037, %r770;
	ld.global.u32 	%r771, [%rd7+196];
	xor.b32  	%r1036, %r1036, %r771;
$L__BB0_63:
	and.b32  	%r773, %r700, 1024;
	setp.eq.s32 	%p35, %r773, 0;
	@%p35 bra 	$L__BB0_65;
	ld.global.u32 	%r774, [%rd7+200];
	xor.b32  	%r1040, %r1040, %r774;
	ld.global.u32 	%r775, [%rd7+204];
	xor.b32  	%r1039, %r1039, %r775;
	ld.global.u32 	%r776, [%rd7+208];
	xor.b32  	%r1038, %r1038, %r776;
	ld.global.u32 	%r777, [%rd7+212];
	xor.b32  	%r1037, %r1037, %r777;
	ld.global.u32 	%r778, [%rd7+216];
	xor.b32  	%r1036, %r1036, %r778;
$L__BB0_65:
	and.b32  	%r780, %r700, 2048;
	setp.eq.s32 	%p36, %r780, 0;
	@%p36 bra 	$L__BB0_67;
	ld.global.u32 	%r781, [%rd7+220];
	xor.b32  	%r1040, %r1040, %r781;
	ld.global.u32 	%r782, [%rd7+224];
	xor.b32  	%r1039, %r1039, %r782;
	ld.global.u32 	%r783, [%rd7+228];
	xor.b32  	%r1038, %r1038, %r783;
	ld.global.u32 	%r784, [%rd7+232];
	xor.b32  	%r1037, %r1037, %r784;
	ld.global.u32 	%r785, [%rd7+236];
	xor.b32  	%r1036, %r1036, %r785;
$L__BB0_67:
	and.b32  	%r787, %r700, 4096;
	setp.eq.s32 	%p37, %r787, 0;
	@%p37 bra 	$L__BB0_69;
	ld.global.u32 	%r788, [%rd7+240];
	xor.b32  	%r1040, %r1040, %r788;
	ld.global.u32 	%r789, [%rd7+244];
	xor.b32  	%r1039, %r1039, %r789;
	ld.global.u32 	%r790, [%rd7+248];
	xor.b32  	%r1038, %r1038, %r790;
	ld.global.u32 	%r791, [%rd7+252];
	xor.b32  	%r1037, %r1037, %r791;
	ld.global.u32 	%r792, [%rd7+256];
	xor.b32  	%r1036, %r1036, %r792;
$L__BB0_69:
	and.b32  	%r794, %r700, 8192;
	setp.eq.s32 	%p38, %r794, 0;
	@%p38 bra 	$L__BB0_71;
	ld.global.u32 	%r795, [%rd7+260];
	xor.b32  	%r1040, %r1040, %r795;
	ld.global.u32 	%r796, [%rd7+264];
	xor.b32  	%r1039, %r1039, %r796;
	ld.global.u32 	%r797, [%rd7+268];
	xor.b32  	%r1038, %r1038, %r797;
	ld.global.u32 	%r798, [%rd7+272];
	xor.b32  	%r1037, %r1037, %r798;
	ld.global.u32 	%r799, [%rd7+276];
	xor.b32  	%r1036, %r1036, %r799;
$L__BB0_71:
	and.b32  	%r801, %r700, 16384;
	setp.eq.s32 	%p39, %r801, 0;
	@%p39 bra 	$L__BB0_73;
	ld.global.u32 	%r802, [%rd7+280];
	xor.b32  	%r1040, %r1040, %r802;
	ld.global.u32 	%r803, [%rd7+284];
	xor.b32  	%r1039, %r1039, %r803;
	ld.global.u32 	%r804, [%rd7+288];
	xor.b32  	%r1038, %r1038, %r804;
	ld.global.u32 	%r805, [%rd7+292];
	xor.b32  	%r1037, %r1037, %r805;
	ld.global.u32 	%r806, [%rd7+296];
	xor.b32  	%r1036, %r1036, %r806;
$L__BB0_73:
	and.b32  	%r808, %r700, 32768;
	setp.eq.s32 	%p40, %r808, 0;
	@%p40 bra 	$L__BB0_75;
	ld.global.u32 	%r809, [%rd7+300];
	xor.b32  	%r1040, %r1040, %r809;
	ld.global.u32 	%r810, [%rd7+304];
	xor.b32  	%r1039, %r1039, %r810;
	ld.global.u32 	%r811, [%rd7+308];
	xor.b32  	%r1038, %r1038, %r811;
	ld.global.u32 	%r812, [%rd7+312];
	xor.b32  	%r1037, %r1037, %r812;
	ld.global.u32 	%r813, [%rd7+316];
	xor.b32  	%r1036, %r1036, %r813;
$L__BB0_75:
	add.s32 	%r1127, %r1127, 16;
	setp.ne.s32 	%p41, %r1127, 32;
	@%p41 bra 	$L__BB0_43;
	mad.lo.s32 	%r814, %r1121, -31, %r196;
	add.s32 	%r1121, %r814, 1;
	setp.ne.s32 	%p42, %r1121, 5;
	@%p42 bra 	$L__BB0_42;
	st.local.u32 	[%rd1+4], %r1040;
	st.local.v2.u32 	[%rd1+8], {%r1039, %r1038};
	st.local.v2.u32 	[%rd1+16], {%r1037, %r1036};
	setp.ne.s64 	%p43, %rd4, 3;
	@%p43 bra 	$L__BB0_115;
	mov.b32 	%r1036, 0;
	mov.u32 	%r1037, %r1036;
	mov.u32 	%r1038, %r1036;
	mov.u32 	%r1039, %r1036;
	mov.u32 	%r1040, %r1036;
	mov.u32 	%r1213, %r1036;
$L__BB0_79:
	mul.wide.u32 	%rd20, %r1213, 4;
	add.s64 	%rd21, %rd1, %rd20;
	ld.local.u32 	%r371, [%rd21+4];
	shl.b32 	%r372, %r1213, 5;
	mov.b32 	%r1219, 0;
$L__BB0_80:
	.pragma "nounroll";
	shr.u32 	%r817, %r371, %r1219;
	and.b32  	%r818, %r817, 1;
	setp.eq.b32 	%p44, %r818, 1;
	not.pred 	%p45, %p44;
	add.s32 	%r819, %r372, %r1219;
	mul.lo.s32 	%r820, %r819, 5;
	mul.wide.u32 	%rd22, %r820, 4;
	add.s64 	%rd8, %rd5, %rd22;
	@%p45 bra 	$L__BB0_82;
	ld.global.u32 	%r821, [%rd8];
	xor.b32  	%r1040, %r1040, %r821;
	ld.global.u32 	%r822, [%rd8+4];
	xor.b32  	%r1039, %r1039, %r822;
	ld.global.u32 	%r823, [%rd8+8];
	xor.b32  	%r1038, %r1038, %r823;
	ld.global.u32 	%r824, [%rd8+12];
	xor.b32  	%r1037, %r1037, %r824;
	ld.global.u32 	%r825, [%rd8+16];
	xor.b32  	%r1036, %r1036, %r825;
$L__BB0_82:
	and.b32  	%r827, %r817, 2;
	setp.eq.s32 	%p46, %r827, 0;
	@%p46 bra 	$L__BB0_84;
	ld.global.u32 	%r828, [%rd8+20];
	xor.b32  	%r1040, %r1040, %r828;
	ld.global.u32 	%r829, [%rd8+24];
	xor.b32  	%r1039, %r1039, %r829;
	ld.global.u32 	%r830, [%rd8+28];
	xor.b32  	%r1038, %r1038, %r830;
	ld.global.u32 	%r831, [%rd8+32];
	xor.b32  	%r1037, %r1037, %r831;
	ld.global.u32 	%r832, [%rd8+36];
	xor.b32  	%r1036, %r1036, %r832;
$L__BB0_84:
	and.b32  	%r834, %r817, 4;
	setp.eq.s32 	%p47, %r834, 0;
	@%p47 bra 	$L__BB0_86;
	ld.global.u32 	%r835, [%rd8+40];
	xor.b32  	%r1040, %r1040, %r835;
	ld.global.u32 	%r836, [%rd8+44];
	xor.b32  	%r1039, %r1039, %r836;
	ld.global.u32 	%r837, [%rd8+48];
	xor.b32  	%r1038, %r1038, %r837;
	ld.global.u32 	%r838, [%rd8+52];
	xor.b32  	%r1037, %r1037, %r838;
	ld.global.u32 	%r839, [%rd8+56];
	xor.b32  	%r1036, %r1036, %r839;
$L__BB0_86:
	and.b32  	%r841, %r817, 8;
	setp.eq.s32 	%p48, %r841, 0;
	@%p48 bra 	$L__BB0_88;
	ld.global.u32 	%r842, [%rd8+60];
	xor.b32  	%r1040, %r1040, %r842;
	ld.global.u32 	%r843, [%rd8+64];
	xor.b32  	%r1039, %r1039, %r843;
	ld.global.u32 	%r844, [%rd8+68];
	xor.b32  	%r1038, %r1038, %r844;
	ld.global.u32 	%r845, [%rd8+72];
	xor.b32  	%r1037, %r1037, %r845;
	ld.global.u32 	%r846, [%rd8+76];
	xor.b32  	%r1036, %r1036, %r846;
$L__BB0_88:
	and.b32  	%r848, %r817, 16;
	setp.eq.s32 	%p49, %r848, 0;
	@%p49 bra 	$L__BB0_90;
	ld.global.u32 	%r849, [%rd8+80];
	xor.b32  	%r1040, %r1040, %r849;
	ld.global.u32 	%r850, [%rd8+84];
	xor.b32  	%r1039, %r1039, %r850;
	ld.global.u32 	%r851, [%rd8+88];
	xor.b32  	%r1038, %r1038, %r851;
	ld.global.u32 	%r852, [%rd8+92];
	xor.b32  	%r1037, %r1037, %r852;
	ld.global.u32 	%r853, [%rd8+96];
	xor.b32  	%r1036, %r1036, %r853;
$L__BB0_90:
	and.b32  	%r855, %r817, 32;
	setp.eq.s32 	%p50, %r855, 0;
	@%p50 bra 	$L__BB0_92;
	ld.global.u32 	%r856, [%rd8+100];
	xor.b32  	%r1040, %r1040, %r856;
	ld.global.u32 	%r857, [%rd8+104];
	xor.b32  	%r1039, %r1039, %r857;
	ld.global.u32 	%r858, [%rd8+108];
	xor.b32  	%r1038, %r1038, %r858;
	ld.global.u32 	%r859, [%rd8+112];
	xor.b32  	%r1037, %r1037, %r859;
	ld.global.u32 	%r860, [%rd8+116];
	xor.b32  	%r1036, %r1036, %r860;
$L__BB0_92:
	and.b32  	%r862, %r817, 64;
	setp.eq.s32 	%p51, %r862, 0;
	@%p51 bra 	$L__BB0_94;
	ld.global.u32 	%r863, [%rd8+120];
	xor.b32  	%r1040, %r1040, %r863;
	ld.global.u32 	%r864, [%rd8+124];
	xor.b32  	%r1039, %r1039, %r864;
	ld.global.u32 	%r865, [%rd8+128];
	xor.b32  	%r1038, %r1038, %r865;
	ld.global.u32 	%r866, [%rd8+132];
	xor.b32  	%r1037, %r1037, %r866;
	ld.global.u32 	%r867, [%rd8+136];
	xor.b32  	%r1036, %r1036, %r867;
$L__BB0_94:
	and.b32  	%r869, %r817, 128;
	setp.eq.s32 	%p52, %r869, 0;
	@%p52 bra 	$L__BB0_96;
	ld.global.u32 	%r870, [%rd8+140];
	xor.b32  	%r1040, %r1040, %r870;
	ld.global.u32 	%r871, [%rd8+144];
	xor.b32  	%r1039, %r1039, %r871;
	ld.global.u32 	%r872, [%rd8+148];
	xor.b32  	%r1038, %r1038, %r872;
	ld.global.u32 	%r873, [%rd8+152];
	xor.b32  	%r1037, %r1037, %r873;
	ld.global.u32 	%r874, [%rd8+156];
	xor.b32  	%r1036, %r1036, %r874;
$L__BB0_96:
	and.b32  	%r876, %r817, 256;
	setp.eq.s32 	%p53, %r876, 0;
	@%p53 bra 	$L__BB0_98;
	ld.global.u32 	%r877, [%rd8+160];
	xor.b32  	%r1040, %r1040, %r877;
	ld.global.u32 	%r878, [%rd8+164];
	xor.b32  	%r1039, %r1039, %r878;
	ld.global.u32 	%r879, [%rd8+168];
	xor.b32  	%r1038, %r1038, %r879;
	ld.global.u32 	%r880, [%rd8+172];
	xor.b32  	%r1037, %r1037, %r880;
	ld.global.u32 	%r881, [%rd8+176];
	xor.b32  	%r1036, %r1036, %r881;
$L__BB0_98:
	and.b32  	%r883, %r817, 512;
	setp.eq.s32 	%p54, %r883, 0;
	@%p54 bra 	$L__BB0_100;
	ld.global.u32 	%r884, [%rd8+180];
	xor.b32  	%r1040, %r1040, %r884;
	ld.global.u32 	%r885, [%rd8+184];
	xor.b32  	%r1039, %r1039, %r885;
	ld.global.u32 	%r886, [%rd8+188];
	xor.b32  	%r1038, %r1038, %r886;
	ld.global.u32 	%r887, [%rd8+192];
	xor.b32  	%r1037, %r1037, %r887;
	ld.global.u32 	%r888, [%rd8+196];
	xor.b32  	%r1036, %r1036, %r888;
$L__BB0_100:
	and.b32  	%r890, %r817, 1024;
	setp.eq.s32 	%p55, %r890, 0;
	@%p55 bra 	$L__BB0_102;
	ld.global.u32 	%r891, [%rd8+200];
	xor.b32  	%r1040, %r1040, %r891;
	ld.global.u32 	%r892, [%rd8+204];
	xor.b32  	%r1039, %r1039, %r892;
	ld.global.u32 	%r893, [%rd8+208];
	xor.b32  	%r1038, %r1038, %r893;
	ld.global.u32 	%r894, [%rd8+212];
	xor.b32  	%r1037, %r1037, %r894;
	ld.global.u32 	%r895, [%rd8+216];
	xor.b32  	%r1036, %r1036, %r895;
$L__BB0_102:
	and.b32  	%r897, %r817, 2048;
	setp.eq.s32 	%p56, %r897, 0;
	@%p56 bra 	$L__BB0_104;
	ld.global.u32 	%r898, [%rd8+220];
	xor.b32  	%r1040, %r1040, %r898;
	ld.global.u32 	%r899, [%rd8+224];
	xor.b32  	%r1039, %r1039, %r899;
	ld.global.u32 	%r900, [%rd8+228];
	xor.b32  	%r1038, %r1038, %r900;
	ld.global.u32 	%r901, [%rd8+232];
	xor.b32  	%r1037, %r1037, %r901;
	ld.global.u32 	%r902, [%rd8+236];
	xor.b32  	%r1036, %r1036, %r902;
$L__BB0_104:
	and.b32  	%r904, %r817, 4096;
	setp.eq.s32 	%p57, %r904, 0;
	@%p57 bra 	$L__BB0_106;
	ld.global.u32 	%r905, [%rd8+240];
	xor.b32  	%r1040, %r1040, %r905;
	ld.global.u32 	%r906, [%rd8+244];
	xor.b32  	%r1039, %r1039, %r906;
	ld.global.u32 	%r907, [%rd8+248];
	xor.b32  	%r1038, %r1038, %r907;
	ld.global.u32 	%r908, [%rd8+252];
	xor.b32  	%r1037, %r1037, %r908;
	ld.global.u32 	%r909, [%rd8+256];
	xor.b32  	%r1036, %r1036, %r909;
$L__BB0_106:
	and.b32  	%r911, %r817, 8192;
	setp.eq.s32 	%p58, %r911, 0;
	@%p58 bra 	$L__BB0_108;
	ld.global.u32 	%r912, [%rd8+260];
	xor.b32  	%r1040, %r1040, %r912;
	ld.global.u32 	%r913, [%rd8+264];
	xor.b32  	%r1039, %r1039, %r913;
	ld.global.u32 	%r914, [%rd8+268];
	xor.b32  	%r1038, %r1038, %r914;
	ld.global.u32 	%r915, [%rd8+272];
	xor.b32  	%r1037, %r1037, %r915;
	ld.global.u32 	%r916, [%rd8+276];
	xor.b32  	%r1036, %r1036, %r916;
$L__BB0_108:
	and.b32  	%r918, %r817, 16384;
	setp.eq.s32 	%p59, %r918, 0;
	@%p59 bra 	$L__BB0_110;
	ld.global.u32 	%r919, [%rd8+280];
	xor.b32  	%r1040, %r1040, %r919;
	ld.global.u32 	%r920, [%rd8+284];
	xor.b32  	%r1039, %r1039, %r920;
	ld.global.u32 	%r921, [%rd8+288];
	xor.b32  	%r1038, %r1038, %r921;
	ld.global.u32 	%r922, [%rd8+292];
	xor.b32  	%r1037, %r1037, %r922;
	ld.global.u32 	%r923, [%rd8+296];
	xor.b32  	%r1036, %r1036, %r923;
$L__BB0_110:
	and.b32  	%r925, %r817, 32768;
	setp.eq.s32 	%p60, %r925, 0;
	@%p60 bra 	$L__BB0_112;
	ld.global.u32 	%r926, [%rd8+300];
	xor.b32  	%r1040, %r1040, %r926;
	ld.global.u32 	%r927, [%rd8+304];
	xor.b32  	%r1039, %r1039, %r927;
	ld.global.u32 	%r928, [%rd8+308];
	xor.b32  	%r1038, %r1038, %r928;
	ld.global.u32 	%r929, [%rd8+312];
	xor.b32  	%r1037, %r1037, %r929;
	ld.global.u32 	%r930, [%rd8+316];
	xor.b32  	%r1036, %r1036, %r930;
$L__BB0_112:
	add.s32 	%r1219, %r1219, 16;
	setp.ne.s32 	%p61, %r1219, 32;
	@%p61 bra 	$L__BB0_80;
	mad.lo.s32 	%r931, %r1213, -31, %r372;
	add.s32 	%r1213, %r931, 1;
	setp.ne.s32 	%p62, %r1213, 5;
	@%p62 bra 	$L__BB0_79;
	st.local.u32 	[%rd1+4], %r1040;
	st.local.v2.u32 	[%rd1+8], {%r1039, %r1038};
	st.local.v2.u32 	[%rd1+16], {%r1037, %r1036};
$L__BB0_115:
	shr.u64 	%rd26, %rd3, 2;
	add.s32 	%r1023, %r1023, 1;
	setp.gt.u64 	%p63, %rd3, 3;
	@%p63 bra 	$L__BB0_3;
$L__BB0_116:
	mul.lo.s32 	%r1310, %r2, -1099087573;
	mov.b32 	%r1317, 0;
	mov.u32 	%r1318, %r1317;
$L__BB0_117:
	add.s32 	%r933, %r1311, -638133224;
	shr.u32 	%r934, %r1040, 2;
	xor.b32  	%r935, %r934, %r1040;
	shl.b32 	%r936, %r1036, 4;
	shl.b32 	%r937, %r935, 1;
	xor.b32  	%r938, %r937, %r936;
	xor.b32  	%r939, %r938, %r935;
	xor.b32  	%r940, %r939, %r1036;
	add.s32 	%r941, %r1310, 638133223;
	add.s32 	%r942, %r940, %r941;
	shl.b32 	%r943, %r942, 1;
	and.b32  	%r944, %r943, 2;
	add.s32 	%r945, %r1318, %r944;
	shr.u32 	%r946, %r1039, 2;
	xor.b32  	%r947, %r946, %r1039;
	shl.b32 	%r948, %r940, 4;
	shl.b32 	%r949, %r947, 1;
	xor.b32  	%r950, %r949, %r948;
	xor.b32  	%r951, %r950, %r947;
	xor.b32  	%r952, %r951, %r940;
	add.s32 	%r953, %r952, %r933;
	shl.b32 	%r954, %r953, 1;
	and.b32  	%r955, %r954, 2;
	add.s32 	%r956, %r945, %r955;
	shr.u32 	%r957, %r1038, 2;
	xor.b32  	%r958, %r957, %r1038;
	shl.b32 	%r959, %r952, 4;
	shl.b32 	%r960, %r958, 1;
	xor.b32  	%r961, %r960, %r959;
	xor.b32  	%r962, %r961, %r958;
	xor.b32  	%r963, %r962, %r952;
	add.s32 	%r964, %r963, %r941;
	shl.b32 	%r965, %r964, 1;
	and.b32  	%r966, %r965, 2;
	add.s32 	%r967, %r956, %r966;
	shr.u32 	%r968, %r1037, 2;
	xor.b32  	%r969, %r968, %r1037;
	shl.b32 	%r970, %r963, 4;
	shl.b32 	%r971, %r969, 1;
	xor.b32  	%r972, %r971, %r970;
	xor.b32  	%r973, %r972, %r969;
	xor.b32  	%r1040, %r973, %r963;
	add.s32 	%r974, %r1040, %r933;
	shl.b32 	%r975, %r974, 1;
	and.b32  	%r976, %r975, 2;
	add.s32 	%r977, %r967, %r976;
	shr.u32 	%r978, %r1036, 2;
	xor.b32  	%r979, %r978, %r1036;
	shl.b32 	%r980, %r1040, 4;
	shl.b32 	%r981, %r979, 1;
	xor.b32  	%r982, %r981, %r980;
	xor.b32  	%r983, %r982, %r979;
	xor.b32  	%r1039, %r983, %r1040;
	add.s32 	%r984, %r1039, %r941;
	shl.b32 	%r985, %r984, 1;
	and.b32  	%r986, %r985, 2;
	add.s32 	%r987, %r977, %r986;
	shr.u32 	%r988, %r940, 2;
	xor.b32  	%r989, %r988, %r940;
	shl.b32 	%r990, %r1039, 4;
	shl.b32 	%r991, %r989, 1;
	xor.b32  	%r992, %r991, %r990;
	xor.b32  	%r993, %r992, %r989;
	xor.b32  	%r1038, %r993, %r1039;
	add.s32 	%r994, %r1038, %r933;
	shl.b32 	%r995, %r994, 1;
	and.b32  	%r996, %r995, 2;
	add.s32 	%r997, %r987, %r996;
	shr.u32 	%r998, %r952, 2;
	xor.b32  	%r999, %r998, %r952;
	shl.b32 	%r1000, %r1038, 4;
	shl.b32 	%r1001, %r999, 1;
	xor.b32  	%r1002, %r1001, %r1000;
	xor.b32  	%r1003, %r1002, %r999;
	xor.b32  	%r1037, %r1003, %r1038;
	add.s32 	%r1004, %r1037, %r941;
	shl.b32 	%r1005, %r1004, 1;
	and.b32  	%r1006, %r1005, 2;
	add.s32 	%r1007, %r997, %r1006;
	shr.u32 	%r1008, %r963, 2;
	xor.b32  	%r1009, %r1008, %r963;
	shl.b32 	%r1010, %r1037, 4;
	shl.b32 	%r1011, %r1009, 1;
	xor.b32  	%r1012, %r1011, %r1010;
	xor.b32  	%r1013, %r1012, %r1009;
	xor.b32  	%r1036, %r1013, %r1037;
	add.s32 	%r1014, %r1036, %r933;
	shl.b32 	%r1015, %r1014, 1;
	and.b32  	%r1016, %r1015, 2;
	add.s32 	%r1017, %r1007, %r1016;
	add.s32 	%r1318, %r1017, -8;
	add.s32 	%r1317, %r1317, 8;
	add.s32 	%r1311, %r1311, 2899496;
	add.s32 	%r1310, %r1310, -2899496;
	setp.ne.s32 	%p64, %r1317, 10000;
	@%p64 bra 	$L__BB0_117;
	cvta.to.global.u64 	%rd23, %rd10;
	shl.b64 	%rd24, %rd2, 2;
	add.s64 	%rd25, %rd23, %rd24;
	st.global.u32 	[%rd25], %r1318;
$L__BB0_119:
	ret;

}


// ===== COMPILED SASS (sm_100) =====

	.target	sm_100

	.elftype	@"ET_EXEC"


//--------------------- .note.nv.tkinfo           --------------------------
	.section	.note.nv.tkinfo,"",@"SHT_NOTE"
	.sectionflags	@"SHF_NOTE_NV_TKINFO"
	.tkinfo
        /*0018*/ 	.word	0x00000002
        /*0030*/ 	.string	""
        /*0030*/ 	.string	"ptxas"
        /*0030*/ 	.string	"Cuda compilation tools, release 13.0, V13.0.88"
        /*0030*/ 	.string	"Build cuda_13.0.r13.0/compiler.36424714_0"
        /*0030*/ 	.string	"-arch sm_100 -m 64 "



//--------------------- .note.nv.cuinfo           --------------------------
	.section	.note.nv.cuinfo,"",@"SHT_NOTE"
	.sectionflags	@"SHF_NOTE_NV_CUINFO"
        /*0018*/ 	.short	0x0002
        /*001a*/ 	.short	0x0064
        /*001c*/ 	.short	0x0082
	.zero		2


//--------------------- .nv.info                  --------------------------
	.section	.nv.info,"",@"SHT_CUDA_INFO"
	.align	4


	//----- nvinfo : EIATTR_REGCOUNT
	.align		4
        /*0000*/ 	.byte	0x04, 0x2f
        /*0002*/ 	.short	(.L_10 - .L_9)
	.align		4
.L_9:
        /*0004*/ 	.word	index@(_Z7walkGPUPij)
        /*0008*/ 	.word	0x0000001f


	//----- nvinfo : EIATTR_FRAME_SIZE
	.align		4
.L_10:
        /*000c*/ 	.byte	0x04, 0x11
        /*000e*/ 	.short	(.L_12 - .L_11)
	.align		4
.L_11:
        /*0010*/ 	.word	index@(_Z7walkGPUPij)
        /*0014*/ 	.word	0x00000030


	//----- nvinfo : EIATTR_MIN_STACK_SIZE
	.align		4
.L_12:
        /*0018*/ 	.byte	0x04, 0x12
        /*001a*/ 	.short	(.L_14 - .L_13)
	.align		4
.L_13:
        /*001c*/ 	.word	index@(_Z7walkGPUPij)
        /*0020*/ 	.word	0x00000030
.L_14:


//--------------------- .nv.compat                --------------------------
	.section	.nv.compat,"",@"SHT_CUDA_COMPAT_INFO"
	.align	4
        /*0000*/ 	.byte	0x02, 0x09, 0x00, 0x00, 0x02, 0x02, 0x01, 0x00, 0x02, 0x05, 0x05, 0x00, 0x03, 0x07, 0x01, 0x01
        /*0010*/ 	.byte	0x02, 0x03, 0x00, 0x00, 0x02, 0x06, 0x01, 0x00, 0x04, 0x0b, 0x08, 0x00, 0x09, 0x00, 0x00, 0x00
        /*0020*/ 	.byte	0x00, 0x00, 0x00, 0x00


//--------------------- .nv.info._Z7walkGPUPij    --------------------------
	.section	.nv.info._Z7walkGPUPij,"",@"SHT_CUDA_INFO"
	.sectionflags	@""
	.align	4


	//----- nvinfo : EIATTR_CUDA_API_VERSION
	.align		4
        /*0000*/ 	.byte	0x04, 0x37
        /*0002*/ 	.short	(.L_16 - .L_15)
.L_15:
        /*0004*/ 	.word	0x00000082


	//----- nvinfo : EIATTR_KPARAM_INFO
	.align		4
.L_16:
        /*0008*/ 	.byte	0x04, 0x17
        /*000a*/ 	.short	(.L_18 - .L_17)
.L_17:
        /*000c*/ 	.word	0x00000000
        /*0010*/ 	.short	0x0001
        /*0012*/ 	.short	0x0008
        /*0014*/ 	.byte	0x00, 0xf0, 0x11, 0x00


	//----- nvinfo : EIATTR_KPARAM_INFO
	.align		4
.L_18:
        /*0018*/ 	.byte	0x04, 0x17
        /*001a*/ 	.short	(.L_20 - .L_19)
.L_19:
        /*001c*/ 	.word	0x00000000
        /*0020*/ 	.short	0x0000
        /*0022*/ 	.short	0x0000
        /*0024*/ 	.byte	0x00, 0xf5, 0x21, 0x00


	//----- nvinfo : EIATTR_SPARSE_MMA_MASK
	.align		4
.L_20:
        /*0028*/ 	.byte	0x03, 0x50
        /*002a*/ 	.short	0x0000


	//----- nvinfo : EIATTR_MAXREG_COUNT
	.align		4
        /*002c*/ 	.byte	0x03, 0x1b
        /*002e*/ 	.short	0x00ff


	//----- nvinfo : EIATTR_MERCURY_ISA_VERSION
	.align		4
        /*0030*/ 	.byte	0x03, 0x5f
        /*0032*/ 	.short	0x0101


	//----- nvinfo : EIATTR_VRC_CTA_INIT_COUNT
	.align		4
        /*0034*/ 	.byte	0x02, 0x4a
	.zero		1
	.zero		1


	//----- nvinfo : EIATTR_EXIT_INSTR_OFFSETS
	.align		4
        /*0038*/ 	.byte	0x04, 0x1c
        /*003a*/ 	.short	(.L_22 - .L_21)


	//   ....[0]....
.L_21:
        /*003c*/ 	.word	0x00000070


	//   ....[1]....
        /*0040*/ 	.word	0x00002d00


	//----- nvinfo : EIATTR_CRS_STACK_SIZE
	.align		4
.L_22:
        /*0044*/ 	.byte	0x04, 0x1e
        /*0046*/ 	.short	(.L_24 - .L_23)
.L_23:
        /*0048*/ 	.word	0x00000000


	//----- nvinfo : EIATTR_CBANK_PARAM_SIZE
	.align		4
.L_24:
        /*004c*/ 	.byte	0x03, 0x19
        /*004e*/ 	.short	0x000c


	//----- nvinfo : EIATTR_PARAM_CBANK
	.align		4
        /*0050*/ 	.byte	0x04, 0x0a
        /*0052*/ 	.short	(.L_26 - .L_25)
	.align		4
.L_25:
        /*0054*/ 	.word	index@(.nv.constant0._Z7walkGPUPij)
        /*0058*/ 	.short	0x0380
        /*005a*/ 	.short	0x000c


	//----- nvinfo : EIATTR_SW_WAR
	.align		4
.L_26:
        /*005c*/ 	.byte	0x04, 0x36
        /*005e*/ 	.short	(.L_28 - .L_27)
.L_27:
        /*0060*/ 	.word	0x00000008
.L_28:


//--------------------- .nv.callgraph             --------------------------
	.section	.nv.callgraph,"",@"SHT_CUDA_CALLGRAPH"
	.align	4
	.sectionentsize	8
	.align		4
        /*0000*/ 	.word	0x00000000
	.align		4
        /*0004*/ 	.word	0xffffffff
	.align		4
        /*0008*/ 	.word	0x00000000
	.align		4
        /*000c*/ 	.word	0xfffffffe
	.align		4
        /*0010*/ 	.word	0x00000000
	.align		4
        /*0014*/ 	.word	0xfffffffd
	.align		4
        /*0018*/ 	.word	0x00000000
	.align		4
        /*001c*/ 	.word	0xfffffffc


//--------------------- .nv.constant4             --------------------------
	.section	.nv.constant4,"a",@progbits
	.align	8
	.align		8
.nv.constant4:
        /*0000*/ 	.dword	precalc_xorwow_matrix
	.align		8
        /*0008*/ 	.dword	precalc_xorwow_offset_matrix
	.align		8
        /*0010*/ 	.dword	mrg32k3aM1
	.align		8
        /*0018*/ 	.dword	mrg32k3aM2
	.align		8
        /*0020*/ 	.dword	mrg32k3aM1SubSeq
	.align		8
        /*0028*/ 	.dword	mrg32k3aM2SubSeq
	.align		8
        /*0030*/ 	.dword	mrg32k3aM1Seq
	.align		8
        /*0038*/ 	.dword	mrg32k3aM2Seq


//--------------------- .nv.constant3             --------------------------
	.section	.nv.constant3,"a",@progbits
	.align	8
.nv.constant3:
	.type		__cr_lgamma_table,@object
	.size		__cr_lgamma_table,(.L_8 - __cr_lgamma_table)
__cr_lgamma_table:
        /*0000*/ 	.byte	0x00, 0x00, 0x00, 0x00, 0x00, 0x00, 0x00, 0x00, 0x00, 0x00, 0x00, 0x00, 0x00, 0x00, 0x00, 0x00
        /*0010*/ 	.byte	0xef, 0x39, 0xfa, 0xfe, 0x42, 0x2e, 0xe6, 0x3f, 0x02, 0x20, 0x2a, 0xfa, 0x0b, 0xab, 0xfc, 0x3f
        /*0020*/ 	.byte	0xf9, 0x2c, 0x92, 0x7c, 0xa7, 0x6c, 0x09, 0x40, 0xc9, 0x79, 0x44, 0x3c, 0x64, 0x26, 0x13, 0x40
        /*0030*/ 	.byte	0xca, 0x01, 0xcf, 0x3a, 0x27, 0x51, 0x1a, 0x40, 0x30, 0xcc, 0x2d, 0xf3, 0xe1, 0x0c, 0x21, 0x40
        /*0040*/ 	.byte	0x0d, 0xb7, 0xfc, 0x82, 0x8e, 0x35, 0x25, 0x40
.L_8:


//--------------------- .text._Z7walkGPUPij       --------------------------
	.section	.text._Z7walkGPUPij,"ax",@progbits
	.align	128
        .global         _Z7walkGPUPij
        .type           _Z7walkGPUPij,@function
        .size           _Z7walkGPUPij,(.L_x_13 - _Z7walkGPUPij)
        .other          _Z7walkGPUPij,@"STO_CUDA_ENTRY STV_DEFAULT"
_Z7walkGPUPij:
.text._Z7walkGPUPij:
[----:B------:R-:W0:Y:S01]  /*0000*/  LDC R1, c[0x0][0x37c] ;  /* 0x0000df00ff017b82 */ /* 0x000e220000000800 */
[----:B------:R-:W1:Y:S07]  /*0010*/  S2R R3, SR_TID.X ;  /* 0x0000000000037919 */ /* 0x000e6e0000002100 */
[----:B------:R-:W1:Y:S01]  /*0020*/  S2UR UR4, SR_CTAID.X ;  /* 0x00000000000479c3 */ /* 0x000e620000002500 */
[----:B0-----:R-:W-:-:S07]  /*0030*/  VIADD R1, R1, 0xffffffd0 ;  /* 0xffffffd001017836 */ /* 0x001fce0000000000 */
[----:B------:R-:W1:Y:S02]  /*0040*/  LDC R12, c[0x0][0x360] ;  /* 0x0000d800ff0c7b82 */ /* 0x000e640000000800 */
[----:B-1----:R-:W-:-:S05]  /*0050*/  IMAD R12, R12, UR4, R3 ;  /* 0x000000040c0c7c24 */ /* 0x002fca000f8e0203 */
[----:B------:R-:W-:-:S13]  /*0060*/  ISETP.GT.AND P0, PT, R12, 0x270f, PT ;  /* 0x0000270f0c00780c */ /* 0x000fda0003f04270 */
[----:B------:R-:W-:Y:S05]  /*0070*/  @P0 EXIT ;  /* 0x000000000000094d */ /* 0x000fea0003800000 */
[----:B------:R-:W0:Y:S01]  /*0080*/  LDC R13, c[0x0][0x388] ;  /* 0x0000e200ff0d7b82 */ /* 0x000e220000000800 */
[----:B------:R-:W-:Y:S01]  /*0090*/  IMAD.MOV.U32 R11, RZ, RZ, -0x75bd8fc ;  /* 0xf8a42704ff0b7424 */ /* 0x000fe200078e00ff */
[----:B------:R-:W-:Y:S01]  /*00a0*/  ISETP.NE.AND P0, PT, R12, RZ, PT ;  /* 0x000000ff0c00720c */ /* 0x000fe20003f05270 */
[----:B------:R-:W-:Y:S01]  /*00b0*/  IMAD.MOV.U32 R8, RZ, RZ, -0x23270784 ;  /* 0xdcd8f87cff087424 */ /* 0x000fe200078e00ff */
[----:B------:R-:W1:Y:S01]  /*00c0*/  LDCU.64 UR8, c[0x0][0x358] ;  /* 0x00006b00ff0877ac */ /* 0x000e620008000a00 */
[----:B------:R-:W-:Y:S01]  /*00d0*/  BSSY.RECONVERGENT B0, `(.L_x_0) ;  /* 0x0000264000007945 */ /* 0x000fe20003800200 */
[----:B------:R-:W-:Y:S01]  /*00e0*/  SHF.R.S32.HI R0, RZ, 0x1f, R12 ;  /* 0x0000001fff007819 */ /* 0x000fe2000001140c */
[----:B------:R-:W-:Y:S02]  /*00f0*/  IMAD.MOV.U32 R7, RZ, RZ, -0x75bd8fc ;  /* 0xf8a42704ff077424 */ /* 0x000fe400078e00ff */
[----:B------:R-:W-:Y:S01]  /*0100*/  IMAD.MOV.U32 R4, RZ, RZ, -0x23270784 ;  /* 0xdcd8f87cff047424 */ /* 0x000fe200078e00ff */
[----:B0-----:R-:W-:-:S05]  /*0110*/  LOP3.LUT R13, R13, 0xaad26b49, RZ, 0x3c, !PT ;  /* 0xaad26b490d0d7812 */ /* 0x001fca00078e3cff */
[----:B------:R-:W-:-:S04]  /*0120*/  IMAD R13, R13, 0x4182bed5, RZ ;  /* 0x4182bed50d0d7824 */ /* 0x000fc800078e02ff */
[C---:B------:R-:W-:Y:S01]  /*0130*/  VIADD R5, R13.reuse, 0x583f19 ;  /* 0x00583f190d057836 */ /* 0x040fe20000000000 */
[C---:B------:R-:W-:Y:S01]  /*0140*/  LOP3.LUT R6, R13.reuse, 0x159a55e5, RZ, 0x3c, !PT ;  /* 0x159a55e50d067812 */ /* 0x040fe200078e3cff */
[C---:B------:R-:W-:Y:S02]  /*0150*/  VIADD R2, R13.reuse, 0xd9f6dc18 ;  /* 0xd9f6dc180d027836 */ /* 0x040fe40000000000 */
[----:B------:R-:W-:Y:S02]  /*0160*/  VIADD R3, R13, 0x75bcd15 ;  /* 0x075bcd150d037836 */ /* 0x000fe40000000000 */
[----:B------:R-:W-:Y:S02]  /*0170*/  IMAD.MOV.U32 R10, RZ, RZ, R6 ;  /* 0x000000ffff0a7224 */ /* 0x000fe400078e0006 */
[----:B------:R-:W-:Y:S01]  /*0180*/  IMAD.MOV.U32 R9, RZ, RZ, R5 ;  /* 0x000000ffff097224 */ /* 0x000fe200078e0005 */
[----:B------:R0:W-:Y:S04]  /*0190*/  STL.64 [R1], R2 ;  /* 0x0000000201007387 */ /* 0x0001e80000100a00 */
[----:B------:R0:W-:Y:S04]  /*01a0*/  STL.64 [R1+0x8], R10 ;  /* 0x0000080a01007387 */ /* 0x0001e80000100a00 */
[----:B------:R0:W-:Y:S01]  /*01b0*/  STL.64 [R1+0x10], R8 ;  /* 0x0000100801007387 */ /* 0x0001e20000100a00 */
[----:B-1----:R-:W-:Y:S05]  /*01c0*/  @!P0 BRA `(.L_x_1) ;  /* 0x0000002400508947 */ /* 0x002fea0003800000 */
[----:B------:R-:W-:Y:S02]  /*01d0*/  IMAD.MOV.U32 R15, RZ, RZ, R0 ;  /* 0x000000ffff0f7224 */ /* 0x000fe400078e0000 */
[----:B------:R-:W-:Y:S02]  /*01e0*/  IMAD.MOV.U32 R14, RZ, RZ, RZ ;  /* 0x000000ffff0e7224 */ /* 0x000fe400078e00ff */
[----:B0-----:R-:W-:Y:S02]  /*01f0*/  IMAD.MOV.U32 R2, RZ, RZ, R12 ;  /* 0x000000ffff027224 */ /* 0x001fe400078e000c */
[----:B------:R-:W-:Y:S02]  /*0200*/  IMAD.MOV.U32 R7, RZ, RZ, -0x75bd8fc ;  /* 0xf8a42704ff077424 */ /* 0x000fe400078e00ff */
[----:B------:R-:W-:-:S07]  /*0210*/  IMAD.MOV.U32 R4, RZ, RZ, -0x23270784 ;  /* 0xdcd8f87cff047424 */ /* 0x000fce00078e00ff */
.L_x_10:
[----:B------:R-:W-:Y:S01]  /*0220*/  LOP3.LUT R0, R2, 0x3, RZ, 0xc0, !PT ;  /* 0x0000000302007812 */ /* 0x000fe200078ec0ff */
[----:B------:R-:W-:Y:S03]  /*0230*/  BSSY.RECONVERGENT B1, `(.L_x_2) ;  /* 0x0000247000017945 */ /* 0x000fe60003800200 */
[----:B------:R-:W-:-:S04]  /*0240*/  ISETP.NE.U32.AND P0, PT, R0, RZ, PT ;  /* 0x000000ff0000720c */ /* 0x000fc80003f05070 */
[----:B------:R-:W-:-:S13]  /*0250*/  ISETP.NE.AND.EX P0, PT, RZ, RZ, PT, P0 ;  /* 0x000000ffff00720c */ /* 0x000fda0003f05300 */
[----:B0-----:R-:W-:Y:S05]  /*0260*/  @!P0 BRA `(.L_x_3) ;  /* 0x00000024000c8947 */ /* 0x001fea0003800000 */
[----:B------:R-:W0:Y:S01]  /*0270*/  LDC.64 R8, c[0x4][RZ] ;  /* 0x01000000ff087b82 */ /* 0x000e220000000a00 */
[----:B------:R-:W-:Y:S01]  /*0280*/  IMAD.MOV.U32 R0, RZ, RZ, RZ ;  /* 0x000000ffff007224 */ /* 0x000fe200078e00ff */
[----:B------:R-:W-:Y:S02]  /*0290*/  CS2R R4, SRZ ;  /* 0x0000000000047805 */ /* 0x000fe4000001ff00 */
[----:B------:R-:W-:Y:S01]  /*02a0*/  CS2R R6, SRZ ;  /* 0x0000000000067805 */ /* 0x000fe2000001ff00 */
[----:B------:R-:W-:Y:S02]  /*02b0*/  IMAD.MOV.U32 R3, RZ, RZ, RZ ;  /* 0x000000ffff037224 */ /* 0x000fe400078e00ff */
[----:B0-----:R-:W-:-:S07]  /*02c0*/  IMAD.WIDE.U32 R8, R14, 0xc80, R8 ;  /* 0x00000c800e087825 */ /* 0x001fce00078e0008 */
.L_x_5:
[----:B------:R-:W-:-:S06]  /*02d0*/  IMAD R16, R0, 0x4, R1 ;  /* 0x0000000400107824 */ /* 0x000fcc00078e0201 */
[----:B------:R-:W5:Y:S01]  /*02e0*/  LDL R16, [R16+0x4] ;  /* 0x0000040010107983 */ /* 0x000f620000100800 */
[----:B------:R-:W-:-:S05]  /*02f0*/  UMOV UR4, URZ ;  /* 0x000000ff00047c82 */ /* 0x000fca0008000000 */
.L_x_4:
[----:B-----5:R-:W-:Y:S01]  /*0300*/  SHF.R.U32.HI R21, RZ, UR4, R16 ;  /* 0x00000004ff157c19 */ /* 0x020fe20008011610 */
[----:B------:R-:W-:-:S03]  /*0310*/  IMAD.SHL.U32 R10, R0, 0x20, RZ ;  /* 0x00000020000a7824 */ /* 0x000fc600078e00ff */
[----:B------:R-:W-:Y:S01]  /*0320*/  LOP3.LUT R11, R21, 0x1, RZ, 0xc0, !PT ;  /* 0x00000001150b7812 */ /* 0x000fe200078ec0ff */
[----:B------:R-:W-:-:S03]  /*0330*/  VIADD R10, R10, UR4 ;  /* 0x000000040a0a7c36 */ /* 0x000fc60008000000 */
[----:B------:R-:W-:Y:S01]  /*0340*/  ISETP.NE.U32.AND P0, PT, R11, 0x1, PT ;  /* 0x000000010b00780c */ /* 0x000fe20003f05070 */
[----:B------:R-:W-:-:S03]  /*0350*/  IMAD R11, R10, 0x5, RZ ;  /* 0x000000050a0b7824 */ /* 0x000fc600078e02ff */
[----:B------:R-:W-:Y:S01]  /*0360*/  R2P PR, R21, 0x7e ;  /* 0x0000007e15007804 */ /* 0x000fe20000000000 */
[----:B------:R-:W-:-:S08]  /*0370*/  IMAD.WIDE.U32 R10, R11, 0x4, R8 ;  /* 0x000000040b0a7825 */ /* 0x000fd000078e0008 */
[----:B------:R-:W2:Y:S04]  /*0380*/  @!P0 LDG.E R20, desc[UR8][R10.64+0x10] ;  /* 0x000010080a148981 */ /* 0x000ea8000c1e1900 */
[----:B------:R-:W3:Y:S04]  /*0390*/  @P1 LDG.E R22, desc[UR8][R10.64+0x24] ;  /* 0x000024080a161981 */ /* 0x000ee8000c1e1900 */
[----:B------:R-:W4:Y:S04]  /*03a0*/  @P2 LDG.E R24, desc[UR8][R10.64+0x38] ;  /* 0x000038080a182981 */ /* 0x000f28000c1e1900 */
[----:B------:R-:W4:Y:S04]  /*03b0*/  @P3 LDG.E R26, desc[UR8][R10.64+0x4c] ;  /* 0x00004c080a1a3981 */ /* 0x000f28000c1e1900 */
[----:B------:R-:W4:Y:S04]  /*03c0*/  @P4 LDG.E R28, desc[UR8][R10.64+0x60] ;  /* 0x000060080a1c4981 */ /* 0x000f28000c1e1900 */
[----:B------:R-:W4:Y:S04]  /*03d0*/  @!P0 LDG.E R18, desc[UR8][R10.64] ;  /* 0x000000080a128981 */ /* 0x000f28000c1e1900 */
[----:B------:R-:W4:Y:S04]  /*03e0*/  @!P0 LDG.E R17, desc[UR8][R10.64+0x4] ;  /* 0x000004080a118981 */ /* 0x000f28000c1e1900 */
[----:B------:R-:W4:Y:S04]  /*03f0*/  @P5 LDG.E R19, desc[UR8][R10.64+0x74] ;  /* 0x000074080a135981 */ /* 0x000f28000c1e1900 */
[----:B------:R-:W4:Y:S04]  /*0400*/  @P1 LDG.E R23, desc[UR8][R10.64+0x20] ;  /* 0x000020080a171981 */ /* 0x000f28000c1e1900 */
[----:B------:R-:W4:Y:S01]  /*0410*/  @P3 LDG.E R25, desc[UR8][R10.64+0x48] ;  /* 0x000048080a193981 */ /* 0x000f22000c1e1900 */
[----:B--2---:R-:W-:-:S03]  /*0420*/  @!P0 LOP3.LUT R5, R5, R20, RZ, 0x3c, !PT ;  /* 0x0000001405058212 */ /* 0x004fc600078e3cff */
[----:B------:R-:W2:Y:S01]  /*0430*/  @P1 LDG.E R20, desc[UR8][R10.64+0x14] ;  /* 0x000014080a141981 */ /* 0x000ea2000c1e1900 */
[----:B---3--:R-:W-:-:S03]  /*0440*/  @P1 LOP3.LUT R5, R5, R22, RZ, 0x3c, !PT ;  /* 0x0000001605051212 */ /* 0x008fc600078e3cff */
[----:B------:R-:W3:Y:S01]  /*0450*/  @P1 LDG.E R22, desc[UR8][R10.64+0x1c] ;  /* 0x00001c080a161981 */ /* 0x000ee2000c1e1900 */
[----:B----4-:R-:W-:-:S03]  /*0460*/  @P2 LOP3.LUT R5, R5, R24, RZ, 0x3c, !PT ;  /* 0x0000001805052212 */ /* 0x010fc600078e3cff */
[----:B------:R-:W4:Y:S01]  /*0470*/  @P2 LDG.E R24, desc[UR8][R10.64+0x28] ;  /* 0x000028080a182981 */ /* 0x000f22000c1e1900 */
[----:B------:R-:W-:-:S03]  /*0480*/  @P3 LOP3.LUT R5, R5, R26, RZ, 0x3c, !PT ;  /* 0x0000001a05053212 */ /* 0x000fc600078e3cff */
[----:B------:R-:W3:Y:S01]  /*0490*/  @P6 LDG.E R26, desc[UR8][R10.64+0x88] ;  /* 0x000088080a1a6981 */ /* 0x000ee2000c1e1900 */
[----:B------:R-:W-:Y:S02]  /*04a0*/  @P4 LOP3.LUT R5, R5, R28, RZ, 0x3c, !PT ;  /* 0x0000001c05054212 */ /* 0x000fe400078e3cff */
[----:B------:R-:W-:Y:S02]  /*04b0*/  @!P0 LOP3.LUT R3, R3, R18, RZ, 0x3c, !PT ;  /* 0x0000001203038212 */ /* 0x000fe400078e3cff */
[----:B------:R-:W3:Y:S01]  /*04c0*/  @!P0 LDG.E R18, desc[UR8][R10.64+0x8] ;  /* 0x000008080a128981 */ /* 0x000ee2000c1e1900 */
[----:B------:R-:W-:-:S03]  /*04d0*/  @!P0 LOP3.LUT R6, R6, R17, RZ, 0x3c, !PT ;  /* 0x0000001106068212 */ /* 0x000fc600078e3cff */
[----:B------:R-:W3:Y:S01]  /*04e0*/  @!P0 LDG.E R17, desc[UR8][R10.64+0xc] ;  /* 0x00000c080a118981 */ /* 0x000ee2000c1e1900 */
[----:B------:R-:W-:-:S03]  /*04f0*/  @P5 LOP3.LUT R5, R5, R19, RZ, 0x3c, !PT ;  /* 0x0000001305055212 */ /* 0x000fc600078e3cff */
[----:B------:R-:W3:Y:S01]  /*0500*/  @P1 LDG.E R19, desc[UR8][R10.64+0x18] ;  /* 0x000018080a131981 */ /* 0x000ee2000c1e1900 */
[----:B--2---:R-:W-:-:S03]  /*0510*/  @P1 LOP3.LUT R3, R3, R20, RZ, 0x3c, !PT ;  /* 0x0000001403031212 */ /* 0x004fc600078e3cff */
[----:B------:R-:W2:Y:S01]  /*0520*/  @P3 LDG.E R20, desc[UR8][R10.64+0x3c] ;  /* 0x00003c080a143981 */ /* 0x000ea2000c1e1900 */
[----:B----4-:R-:W-:-:S03]  /*0530*/  @P2 LOP3.LUT R3, R3, R24, RZ, 0x3c, !PT ;  /* 0x0000001803032212 */ /* 0x010fc600078e3cff */
[----:B------:R-:W4:Y:S01]  /*0540*/  @P4 LDG.E R24, desc[UR8][R10.64+0x50] ;  /* 0x000050080a184981 */ /* 0x000f22000c1e1900 */
[----:B---3--:R-:W-:-:S03]  /*0550*/  @!P0 LOP3.LUT R7, R7, R18, RZ, 0x3c, !PT ;  /* 0x0000001207078212 */ /* 0x008fc600078e3cff */
[----:B------:R-:W3:Y:S01]  /*0560*/  @P2 LDG.E R18, desc[UR8][R10.64+0x30] ;  /* 0x000030080a122981 */ /* 0x000ee2000c1e1900 */
[----:B------:R-:W-:-:S03]  /*0570*/  @!P0 LOP3.LUT R4, R4, R17, RZ, 0x3c, !PT ;  /* 0x0000001104048212 */ /* 0x000fc600078e3cff */
[----:B------:R-:W3:Y:S01]  /*0580*/  @P2 LDG.E R17, desc[UR8][R10.64+0x2c] ;  /* 0x00002c080a112981 */ /* 0x000ee2000c1e1900 */
[----:B------:R-:W-:-:S03]  /*0590*/  @P1 LOP3.LUT R6, R6, R19, RZ, 0x3c, !PT ;  /* 0x0000001306061212 */ /* 0x000fc600078e3cff */
[----:B------:R-:W3:Y:S01]  /*05a0*/  @P2 LDG.E R19, desc[UR8][R10.64+0x34] ;  /* 0x000034080a132981 */ /* 0x000ee2000c1e1900 */
[----:B------:R-:W-:Y:S02]  /*05b0*/  @P1 LOP3.LUT R7, R7, R22, RZ, 0x3c, !PT ;  /* 0x0000001607071212 */ /* 0x000fe400078e3cff */
[----:B------:R-:W-:Y:S01]  /*05c0*/  @P1 LOP3.LUT R4, R4, R23, RZ, 0x3c, !PT ;  /* 0x0000001704041212 */ /* 0x000fe200078e3cff */
[----:B------:R-:W3:Y:S04]  /*05d0*/  @P3 LDG.E R22, desc[UR8][R10.64+0x44] ;  /* 0x000044080a163981 */ /* 0x000ee8000c1e1900 */
[----:B------:R-:W3:Y:S01]  /*05e0*/  @P3 LDG.E R23, desc[UR8][R10.64+0x40] ;  /* 0x000040080a173981 */ /* 0x000ee2000c1e1900 */
[----:B--2---:R-:W-:-:S03]  /*05f0*/  @P3 LOP3.LUT R3, R3, R20, RZ, 0x3c, !PT ;  /* 0x0000001403033212 */ /* 0x004fc600078e3cff */
[----:B------:R-:W2:Y:S01]  /*0600*/  @P5 LDG.E R20, desc[UR8][R10.64+0x64] ;  /* 0x000064080a145981 */ /* 0x000ea2000c1e1900 */
[----:B----4-:R-:W-:-:S03]  /*0610*/  @P4 LOP3.LUT R3, R3, R24, RZ, 0x3c, !PT ;  /* 0x0000001803034212 */ /* 0x010fc600078e3cff */
[----:B------:R-:W4:Y:S01]  /*0620*/  @P6 LDG.E R24, desc[UR8][R10.64+0x78] ;  /* 0x000078080a186981 */ /* 0x000f22000c1e1900 */
[----:B---3--:R-:W-:-:S03]  /*0630*/  @P2 LOP3.LUT R7, R7, R18, RZ, 0x3c, !PT ;  /* 0x0000001207072212 */ /* 0x008fc600078e3cff */
[----:B------:R-:W3:Y:S01]  /*0640*/  @P4 LDG.E R18, desc[UR8][R10.64+0x58] ;  /* 0x000058080a124981 */ /* 0x000ee2000c1e1900 */
[----:B------:R-:W-:-:S03]  /*0650*/  @P2 LOP3.LUT R6, R6, R17, RZ, 0x3c, !PT ;  /* 0x0000001106062212 */ /* 0x000fc600078e3cff */
[----:B------:R-:W3:Y:S01]  /*0660*/  @P4 LDG.E R17, desc[UR8][R10.64+0x54] ;  /* 0x000054080a114981 */ /* 0x000ee2000c1e1900 */
[----:B------:R-:W-:-:S03]  /*0670*/  @P2 LOP3.LUT R4, R4, R19, RZ, 0x3c, !PT ;  /* 0x0000001304042212 */ /* 0x000fc600078e3cff */
[----:B------:R-:W3:Y:S01]  /*0680*/  @P4 LDG.E R19, desc[UR8][R10.64+0x5c] ;  /* 0x00005c080a134981 */ /* 0x000ee2000c1e1900 */
[----:B------:R-:W-:Y:S02]  /*0690*/  @P3 LOP3.LUT R7, R7, R22, RZ, 0x3c, !PT ;  /* 0x0000001607073212 */ /* 0x000fe400078e3cff */
[----:B------:R-:W-:Y:S01]  /*06a0*/  @P3 LOP3.LUT R4, R4, R25, RZ, 0x3c, !PT ;  /* 0x0000001904043212 */ /* 0x000fe200078e3cff */
[----:B------:R-:W3:Y:S01]  /*06b0*/  @P5 LDG.E R22, desc[UR8][R10.64+0x6c] ;  /* 0x00006c080a165981 */ /* 0x000ee2000c1e1900 */
[----:B------:R-:W-:-:S03]  /*06c0*/  @P3 LOP3.LUT R6, R6, R23, RZ, 0x3c, !PT ;  /* 0x0000001706063212 */ /* 0x000fc600078e3cff */
[----:B------:R-:W3:Y:S04]  /*06d0*/  @P5 LDG.E R23, desc[UR8][R10.64+0x68] ;  /* 0x000068080a175981 */ /* 0x000ee8000c1e1900 */
[----:B------:R-:W3:Y:S01]  /*06e0*/  @P5 LDG.E R25, desc[UR8][R10.64+0x70] ;  /* 0x000070080a195981 */ /* 0x000ee2000c1e1900 */
[----:B------:R-:W-:Y:S02]  /*06f0*/  LOP3.LUT P0, RZ, R21, 0x80, RZ, 0xc0, !PT ;  /* 0x0000008015ff7812 */ /* 0x000fe4000780c0ff */
[----:B--2---:R-:W-:-:S11]  /*0700*/  @P5 LOP3.LUT R3, R3, R20, RZ, 0x3c, !PT ;  /* 0x0000001403035212 */ /* 0x004fd600078e3cff */
        /* <DEDUP_REMOVED lines=15> */
[----:B------:R-:W-:Y:S02]  /*0800*/  @P6 LOP3.LUT R5, R5, R26, RZ, 0x3c, !PT ;  /* 0x0000001a05056212 */ /* 0x000fe400078e3cff */
[----:B--2---:R-:W-:Y:S02]  /*0810*/  @P0 LOP3.LUT R3, R3, R20, RZ, 0x3c, !PT ;  /* 0x0000001403030212 */ /* 0x004fe400078e3cff */
[----:B----4-:R-:W-:Y:S02]  /*0820*/  @P0 LOP3.LUT R5, R5, R24, RZ, 0x3c, !PT ;  /* 0x0000001805050212 */ /* 0x010fe400078e3cff */
[----:B---3--:R-:W-:Y:S02]  /*0830*/  @P6 LOP3.LUT R7, R7, R18, RZ, 0x3c, !PT ;  /* 0x0000001207076212 */ /* 0x008fe400078e3cff */
[----:B------:R-:W-:Y:S02]  /*0840*/  @P6 LOP3.LUT R6, R6, R17, RZ, 0x3c, !PT ;  /* 0x0000001106066212 */ /* 0x000fe400078e3cff */
[----:B------:R-:W-:-:S02]  /*0850*/  @P6 LOP3.LUT R4, R4, R19, RZ, 0x3c, !PT ;  /* 0x0000001304046212 */ /* 0x000fc400078e3cff */
[----:B------:R-:W-:Y:S02]  /*0860*/  @P0 LOP3.LUT R7, R7, R22, RZ, 0x3c, !PT ;  /* 0x0000001607070212 */ /* 0x000fe400078e3cff */
[----:B------:R-:W-:Y:S02]  /*0870*/  @P0 LOP3.LUT R6, R6, R23, RZ, 0x3c, !PT ;  /* 0x0000001706060212 */ /* 0x000fe400078e3cff */
[----:B------:R-:W-:Y:S02]  /*0880*/  @P0 LOP3.LUT R4, R4, R25, RZ, 0x3c, !PT ;  /* 0x0000001904040212 */ /* 0x000fe400078e3cff */
[----:B------:R-:W-:-:S13]  /*0890*/  R2P PR, R21.B1, 0x7f ;  /* 0x0000007f15007804 */ /* 0x000fda0000001000 */
[----:B------:R-:W2:Y:S04]  /*08a0*/  @P0 LDG.E R18, desc[UR8][R10.64+0xa0] ;  /* 0x0000a0080a120981 */ /* 0x000ea8000c1e1900 */
[----:B------:R-:W3:Y:S04]  /*08b0*/  @P0 LDG.E R17, desc[UR8][R10.64+0xa4] ;  /* 0x0000a4080a110981 */ /* 0x000ee8000c1e1900 */
[----:B------:R-:W4:Y:S04]  /*08c0*/  @P0 LDG.E R20, desc[UR8][R10.64+0xa8] ;  /* 0x0000a8080a140981 */ /* 0x000f28000c1e1900 */
[----:B------:R-:W4:Y:S04]  /*08d0*/  @P0 LDG.E R19, desc[UR8][R10.64+0xac] ;  /* 0x0000ac080a130981 */ /* 0x000f28000c1e1900 */
[----:B------:R-:W4:Y:S04]  /*08e0*/  @P0 LDG.E R22, desc[UR8][R10.64+0xb0] ;  /* 0x0000b0080a160981 */ /* 0x000f28000c1e1900 */
[----:B------:R-:W4:Y:S04]  /*08f0*/  @P1 LDG.E R24, desc[UR8][R10.64+0xb4] ;  /* 0x0000b4080a181981 */ /* 0x000f28000c1e1900 */
[----:B------:R-:W4:Y:S04]  /*0900*/  @P1 LDG.E R26, desc[UR8][R10.64+0xbc] ;  /* 0x0000bc080a1a1981 */ /* 0x000f28000c1e1900 */
[----:B------:R-:W4:Y:S04]  /*0910*/  @P1 LDG.E R23, desc[UR8][R10.64+0xb8] ;  /* 0x0000b8080a171981 */ /* 0x000f28000c1e1900 */
[----:B------:R-:W4:Y:S04]  /*0920*/  @P1 LDG.E R28, desc[UR8][R10.64+0xc4] ;  /* 0x0000c4080a1c1981 */ /* 0x000f28000c1e1900 */
[----:B------:R-:W4:Y:S01]  /*0930*/  @P1 LDG.E R25, desc[UR8][R10.64+0xc0] ;  /* 0x0000c0080a191981 */ /* 0x000f22000c1e1900 */
[----:B--2---:R-:W-:-:S03]  /*0940*/  @P0 LOP3.LUT R3, R3, R18, RZ, 0x3c, !PT ;  /* 0x0000001203030212 */ /* 0x004fc600078e3cff */
[----:B------:R-:W2:Y:S01]  /*0950*/  @P2 LDG.E R18, desc[UR8][R10.64+0xc8] ;  /* 0x0000c8080a122981 */ /* 0x000ea2000c1e1900 */
[----:B---3--:R-:W-:-:S03]  /*0960*/  @P0 LOP3.LUT R6, R6, R17, RZ, 0x3c, !PT ;  /* 0x0000001106060212 */ /* 0x008fc600078e3cff */
[----:B------:R-:W3:Y:S01]  /*0970*/  @P2 LDG.E R17, desc[UR8][R10.64+0xcc] ;  /* 0x0000cc080a112981 */ /* 0x000ee2000c1e1900 */
[----:B----4-:R-:W-:-:S03]  /*0980*/  @P0 LOP3.LUT R7, R7, R20, RZ, 0x3c, !PT ;  /* 0x0000001407070212 */ /* 0x010fc600078e3cff */
[----:B------:R-:W4:Y:S01]  /*0990*/  @P3 LDG.E R20, desc[UR8][R10.64+0xec] ;  /* 0x0000ec080a143981 */ /* 0x000f22000c1e1900 */
[----:B------:R-:W-:-:S03]  /*09a0*/  @P0 LOP3.LUT R4, R4, R19, RZ, 0x3c, !PT ;  /* 0x0000001304040212 */ /* 0x000fc600078e3cff */
[----:B------:R-:W4:Y:S01]  /*09b0*/  @P2 LDG.E R19, desc[UR8][R10.64+0xd4] ;  /* 0x0000d4080a132981 */ /* 0x000f22000c1e1900 */
[----:B------:R-:W-:Y:S02]  /*09c0*/  @P0 LOP3.LUT R5, R5, R22, RZ, 0x3c, !PT ;  /* 0x0000001605050212 */ /* 0x000fe400078e3cff */
[----:B------:R-:W-:Y:S01]  /*09d0*/  LOP3.LUT P0, RZ, R21, 0x8000, RZ, 0xc0, !PT ;  /* 0x0000800015ff7812 */ /* 0x000fe2000780c0ff */
[----:B------:R-:W4:Y:S01]  /*09e0*/  @P2 LDG.E R22, desc[UR8][R10.64+0xd0] ;  /* 0x0000d0080a162981 */ /* 0x000f22000c1e1900 */
[----:B------:R-:W-:-:S03]  /*09f0*/  @P1 LOP3.LUT R3, R3, R24, RZ, 0x3c, !PT ;  /* 0x0000001803031212 */ /* 0x000fc600078e3cff */
[----:B------:R-:W4:Y:S01]  /*0a00*/  @P3 LDG.E R21, desc[UR8][R10.64+0xe0] ;  /* 0x0000e0080a153981 */ /* 0x000f22000c1e1900 */
[----:B------:R-:W-:-:S03]  /*0a10*/  @P1 LOP3.LUT R7, R7, R26, RZ, 0x3c, !PT ;  /* 0x0000001a07071212 */ /* 0x000fc600078e3cff */
[----:B------:R-:W4:Y:S01]  /*0a20*/  @P2 LDG.E R24, desc[UR8][R10.64+0xd8] ;  /* 0x0000d8080a182981 */ /* 0x000f22000c1e1900 */
[----:B------:R-:W-:-:S03]  /*0a30*/  @P1 LOP3.LUT R6, R6, R23, RZ, 0x3c, !PT ;  /* 0x0000001706061212 */ /* 0x000fc600078e3cff */
[----:B------:R-:W4:Y:S01]  /*0a40*/  @P3 LDG.E R26, desc[UR8][R10.64+0xdc] ;  /* 0x0000dc080a1a3981 */ /* 0x000f22000c1e1900 */
[----:B------:R-:W-:-:S03]  /*0a50*/  @P1 LOP3.LUT R5, R5, R28, RZ, 0x3c, !PT ;  /* 0x0000001c05051212 */ /* 0x000fc600078e3cff */
[----:B------:R-:W4:Y:S04]  /*0a60*/  @P3 LDG.E R28, desc[UR8][R10.64+0xe4] ;  /* 0x0000e4080a1c3981 */ /* 0x000f28000c1e1900 */
[----:B------:R-:W4:Y:S01]  /*0a70*/  @P3 LDG.E R23, desc[UR8][R10.64+0xe8] ;  /* 0x0000e8080a173981 */ /* 0x000f22000c1e1900 */
[----:B--2---:R-:W-:-:S03]  /*0a80*/  @P2 LOP3.LUT R3, R3, R18, RZ, 0x3c, !PT ;  /* 0x0000001203032212 */ /* 0x004fc600078e3cff */
[----:B------:R-:W2:Y:S01]  /*0a90*/  @P4 LDG.E R18, desc[UR8][R10.64+0xf0] ;  /* 0x0000f0080a124981 */ /* 0x000ea2000c1e1900 */
[----:B---3--:R-:W-:Y:S02]  /*0aa0*/  @P2 LOP3.LUT R6, R6, R17, RZ, 0x3c, !PT ;  /* 0x0000001106062212 */ /* 0x008fe400078e3cff */
[----:B------:R-:W-:Y:S01]  /*0ab0*/  @P1 LOP3.LUT R4, R4, R25, RZ, 0x3c, !PT ;  /* 0x0000001904041212 */ /* 0x000fe200078e3cff */
[----:B------:R-:W3:Y:S03]  /*0ac0*/  @P5 LDG.E R17, desc[UR8][R10.64+0x110] ;  /* 0x000110080a115981 */ /* 0x000ee6000c1e1900 */
[----:B----4-:R-:W-:Y:S02]  /*0ad0*/  @P2 LOP3.LUT R4, R4, R19, RZ, 0x3c, !PT ;  /* 0x0000001304042212 */ /* 0x010fe400078e3cff */
[----:B------:R-:W4:Y:S01]  /*0ae0*/  @P4 LDG.E R19, desc[UR8][R10.64+0xf4] ;  /* 0x0000f4080a134981 */ /* 0x000f22000c1e1900 */
        /* <DEDUP_REMOVED lines=12> */
[----:B--2---:R-:W-:-:S03]  /*0bb0*/  @P4 LOP3.LUT R3, R3, R18, RZ, 0x3c, !PT ;  /* 0x0000001203034212 */ /* 0x004fc600078e3cff */
[----:B------:R-:W2:Y:S01]  /*0bc0*/  @P5 LDG.E R18, desc[UR8][R10.64+0x114] ;  /* 0x000114080a125981 */ /* 0x000ea2000c1e1900 */
[----:B------:R-:W-:-:S03]  /*0bd0*/  @P3 LOP3.LUT R5, R5, R20, RZ, 0x3c, !PT ;  /* 0x0000001405053212 */ /* 0x000fc600078e3cff */
[----:B------:R-:W2:Y:S01]  /*0be0*/  @P6 LDG.E R20, desc[UR8][R10.64+0x118] ;  /* 0x000118080a146981 */ /* 0x000ea2000c1e1900 */
[----:B----4-:R-:W-:-:S03]  /*0bf0*/  @P4 LOP3.LUT R6, R6, R19, RZ, 0x3c, !PT ;  /* 0x0000001306064212 */ /* 0x010fc600078e3cff */
[----:B------:R-:W4:Y:S01]  /*0c00*/  @P6 LDG.E R19, desc[UR8][R10.64+0x11c] ;  /* 0x00011c080a136981 */ /* 0x000f22000c1e1900 */
[----:B---3--:R-:W-:-:S03]  /*0c10*/  @P4 LOP3.LUT R7, R7, R22, RZ, 0x3c, !PT ;  /* 0x0000001607074212 */ /* 0x008fc600078e3cff */
[----:B------:R-:W3:Y:S01]  /*0c20*/  @P6 LDG.E R22, desc[UR8][R10.64+0x120] ;  /* 0x000120080a166981 */ /* 0x000ee2000c1e1900 */
[----:B------:R-:W-:-:S03]  /*0c30*/  @P4 LOP3.LUT R4, R4, R21, RZ, 0x3c, !PT ;  /* 0x0000001504044212 */ /* 0x000fc600078e3cff */
[----:B------:R-:W3:Y:S01]  /*0c40*/  @P0 LDG.E R21, desc[UR8][R10.64+0x130] ;  /* 0x000130080a150981 */ /* 0x000ee2000c1e1900 */
[----:B------:R-:W-:Y:S02]  /*0c50*/  @P4 LOP3.LUT R5, R5, R24, RZ, 0x3c, !PT ;  /* 0x0000001805054212 */ /* 0x000fe400078e3cff */
[----:B------:R-:W-:Y:S01]  /*0c60*/  @P5 LOP3.LUT R4, R4, R17, RZ, 0x3c, !PT ;  /* 0x0000001104045212 */ /* 0x000fe200078e3cff */
[----:B------:R-:W3:Y:S01]  /*0c70*/  @P6 LDG.E R24, desc[UR8][R10.64+0x128] ;  /* 0x000128080a186981 */ /* 0x000ee2000c1e1900 */
[----:B------:R-:W-:-:S03]  /*0c80*/  @P5 LOP3.LUT R3, R3, R26, RZ, 0x3c, !PT ;  /* 0x0000001a03035212 */ /* 0x000fc600078e3cff */
[----:B------:R-:W3:Y:S01]  /*0c90*/  @P6 LDG.E R17, desc[UR8][R10.64+0x124] ;  /* 0x000124080a116981 */ /* 0x000ee2000c1e1900 */
[----:B------:R-:W-:-:S03]  /*0ca0*/  @P5 LOP3.LUT R7, R7, R28, RZ, 0x3c, !PT ;  /* 0x0000001c07075212 */ /* 0x000fc600078e3cff */
[----:B------:R-:W3:Y:S01]  /*0cb0*/  @P0 LDG.E R26, desc[UR8][R10.64+0x12c] ;  /* 0x00012c080a1a0981 */ /* 0x000ee2000c1e1900 */
[----:B------:R-:W-:-:S03]  /*0cc0*/  @P5 LOP3.LUT R6, R6, R23, RZ, 0x3c, !PT ;  /* 0x0000001706065212 */ /* 0x000fc600078e3cff */
[----:B------:R-:W3:Y:S04]  /*0cd0*/  @P0 LDG.E R28, desc[UR8][R10.64+0x13c] ;  /* 0x00013c080a1c0981 */ /* 0x000ee8000c1e1900 */
[----:B------:R-:W3:Y:S01]  /*0ce0*/  @P0 LDG.E R23, desc[UR8][R10.64+0x138] ;  /* 0x000138080a170981 */ /* 0x000ee2000c1e1900 */
[----:B--2---:R-:W-:-:S03]  /*0cf0*/  @P5 LOP3.LUT R5, R5, R18, RZ, 0x3c, !PT ;  /* 0x0000001205055212 */ /* 0x004fc600078e3cff */
[----:B------:R-:W2:Y:S01]  /*0d00*/  @P0 LDG.E R18, desc[UR8][R10.64+0x134] ;  /* 0x000134080a120981 */ /* 0x000ea2000c1e1900 */
[----:B------:R-:W-:-:S04]  /*0d10*/  UIADD3 UR4, UPT, UPT, UR4, 0x10, URZ ;  /* 0x0000001004047890 */ /* 0x000fc8000fffe0ff */
[----:B------:R-:W-:Y:S01]  /*0d20*/  UISETP.NE.AND UP0, UPT, UR4, 0x20, UPT ;  /* 0x000000200400788c */ /* 0x000fe2000bf05270 */
[----:B------:R-:W-:Y:S02]  /*0d30*/  @P6 LOP3.LUT R3, R3, R20, RZ, 0x3c, !PT ;  /* 0x0000001403036212 */ /* 0x000fe400078e3cff */
[----:B----4-:R-:W-:Y:S02]  /*0d40*/  @P6 LOP3.LUT R6, R6, R19, RZ, 0x3c, !PT ;  /* 0x0000001306066212 */ /* 0x010fe400078e3cff */
[----:B---3--:R-:W-:Y:S02]  /*0d50*/  @P6 LOP3.LUT R7, R7, R22, RZ, 0x3c, !PT ;  /* 0x0000001607076212 */ /* 0x008fe400078e3cff */
[----:B------:R-:W-:Y:S02]  /*0d60*/  @P0 LOP3.LUT R6, R6, R21, RZ, 0x3c, !PT ;  /* 0x0000001506060212 */ /* 0x000fe400078e3cff */
[----:B------:R-:W-:Y:S02]  /*0d70*/  @P6 LOP3.LUT R5, R5, R24, RZ, 0x3c, !PT ;  /* 0x0000001805056212 */ /* 0x000fe400078e3cff */
[----:B------:R-:W-:-:S02]  /*0d80*/  @P6 LOP3.LUT R4, R4, R17, RZ, 0x3c, !PT ;  /* 0x0000001104046212 */ /* 0x000fc400078e3cff */
[----:B------:R-:W-:Y:S02]  /*0d90*/  @P0 LOP3.LUT R3, R3, R26, RZ, 0x3c, !PT ;  /* 0x0000001a03030212 */ /* 0x000fe400078e3cff */
[----:B------:R-:W-:Y:S02]  /*0da0*/  @P0 LOP3.LUT R5, R5, R28, RZ, 0x3c, !PT ;  /* 0x0000001c05050212 */ /* 0x000fe400078e3cff */
[----:B------:R-:W-:Y:S02]  /*0db0*/  @P0 LOP3.LUT R4, R4, R23, RZ, 0x3c, !PT ;  /* 0x0000001704040212 */ /* 0x000fe400078e3cff */
[----:B--2---:R-:W-:Y:S01]  /*0dc0*/  @P0 LOP3.LUT R7, R7, R18, RZ, 0x3c, !PT ;  /* 0x0000001207070212 */ /* 0x004fe200078e3cff */
[----:B------:R-:W-:Y:S06]  /*0dd0*/  BRA.U UP0, `(.L_x_4) ;  /* 0xfffffff500487547 */ /* 0x000fec000b83ffff */
[----:B------:R-:W-:-:S05]  /*0de0*/  VIADD R0, R0, 0x1 ;  /* 0x0000000100007836 */ /* 0x000fca0000000000 */
[----:B------:R-:W-:-:S13]  /*0df0*/  ISETP.NE.AND P0, PT, R0, 0x5, PT ;  /* 0x000000050000780c */ /* 0x000fda0003f05270 */
[----:B------:R-:W-:Y:S05]  /*0e00*/  @P0 BRA `(.L_x_5) ;  /* 0xfffffff400300947 */ /* 0x000fea000383ffff */
[----:B------:R-:W-:Y:S01]  /*0e10*/  LOP3.LUT R0, R2, 0x3, RZ, 0xc0, !PT ;  /* 0x0000000302007812 */ /* 0x000fe200078ec0ff */
[----:B------:R0:W-:Y:S03]  /*0e20*/  STL [R1+0x4], R3 ;  /* 0x0000040301007387 */ /* 0x0001e60000100800 */
[----:B------:R-:W-:Y:S01]  /*0e30*/  ISETP.NE.U32.AND P0, PT, R0, 0x1, PT ;  /* 0x000000010000780c */ /* 0x000fe20003f05070 */
[----:B------:R0:W-:Y:S03]  /*0e40*/  STL.64 [R1+0x8], R6 ;  /* 0x0000080601007387 */ /* 0x0001e60000100a00 */
[----:B------:R-:W-:Y:S01]  /*0e50*/  ISETP.NE.AND.EX P0, PT, RZ, RZ, PT, P0 ;  /* 0x000000ffff00720c */ /* 0x000fe20003f05300 */
[----:B------:R0:W-:-:S12]  /*0e60*/  STL.64 [R1+0x10], R4 ;  /* 0x0000100401007387 */ /* 0x0001d80000100a00 */
[----:B0-----:R-:W-:Y:S05]  /*0e70*/  @!P0 BRA `(.L_x_3) ;  /* 0x0000001800088947 */ /* 0x001fea0003800000 */
[----:B------:R-:W-:Y:S01]  /*0e80*/  UMOV UR4, URZ ;  /* 0x000000ff00047c82 */ /* 0x000fe20008000000 */
[----:B------:R-:W-:Y:S01]  /*0e90*/  UMOV UR5, URZ ;  /* 0x000000ff00057c82 */ /* 0x000fe20008000000 */
[----:B------:R-:W-:Y:S02]  /*0ea0*/  IMAD.MOV.U32 R0, RZ, RZ, RZ ;  /* 0x000000ffff007224 */ /* 0x000fe400078e00ff */
[----:B------:R-:W-:Y:S02]  /*0eb0*/  IMAD.MOV.U32 R3, RZ, RZ, RZ ;  /* 0x000000ffff037224 */ /* 0x000fe400078e00ff */
[----:B------:R-:W-:Y:S02]  /*0ec0*/  IMAD.U32 R5, RZ, RZ, UR4 ;  /* 0x00000004ff057e24 */ /* 0x000fe4000f8e00ff */
[----:B------:R-:W-:Y:S02]  /*0ed0*/  IMAD.U32 R4, RZ, RZ, UR5 ;  /* 0x00000005ff047e24 */ /* 0x000fe4000f8e00ff */
[----:B------:R-:W-:-:S02]  /*0ee0*/  IMAD.U32 R7, RZ, RZ, UR4 ;  /* 0x00000004ff077e24 */ /* 0x000fc4000f8e00ff */
[----:B------:R-:W-:-:S07]  /*0ef0*/  IMAD.U32 R6, RZ, RZ, UR5 ;  /* 0x00000005ff067e24 */ /* 0x000fce000f8e00ff */
.L_x_7:
[----:B------:R-:W-:-:S06]  /*0f00*/  IMAD R16, R0, 0x4, R1 ;  /* 0x0000000400107824 */ /* 0x000fcc00078e0201 */
[----:B------:R-:W5:Y:S01]  /*0f10*/  LDL R16, [R16+0x4] ;  /* 0x0000040010107983 */ /* 0x000f620000100800 */
[----:B------:R-:W-:-:S05]  /*0f20*/  UMOV UR4, URZ ;  /* 0x000000ff00047c82 */ /* 0x000fca0008000000 */
.L_x_6:
        /* <DEDUP_REMOVED lines=183> */
[----:B0-----:R-:W-:Y:S05]  /*1aa0*/  @P0 BRA `(.L_x_3) ;  /* 0x0000000800fc0947 */ /* 0x001fea0003800000 */
        /* <DEDUP_REMOVED lines=8> */
.L_x_9:
[----:B------:R-:W-:-:S06]  /*1b30*/  IMAD R16, R0, 0x4, R1 ;  /* 0x0000000400107824 */ /* 0x000fcc00078e0201 */
[----:B------:R-:W5:Y:S01]  /*1b40*/  LDL R16, [R16+0x4] ;  /* 0x0000040010107983 */ /* 0x000f620000100800 */
[----:B------:R-:W-:-:S05]  /*1b50*/  UMOV UR4, URZ ;  /* 0x000000ff00047c82 */ /* 0x000fca0008000000 */
.L_x_8:
        /* <DEDUP_REMOVED lines=177> */
[----:B------:R0:W-:Y:S04]  /*2670*/  STL [R1+0x4], R3 ;  /* 0x0000040301007387 */ /* 0x0001e80000100800 */
[----:B------:R0:W-:Y:S04]  /*2680*/  STL.64 [R1+0x8], R6 ;  /* 0x0000080601007387 */ /* 0x0001e80000100a00 */
[----:B------:R0:W-:Y:S02]  /*2690*/  STL.64 [R1+0x10], R4 ;  /* 0x0000100401007387 */ /* 0x0001e40000100a00 */
.L_x_3:
[----:B------:R-:W-:Y:S05]  /*26a0*/  BSYNC.RECONVERGENT B1 ;  /* 0x0000000000017941 */ /* 0x000fea0003800200 */
.L_x_2:
[----:B------:R-:W-:Y:S01]  /*26b0*/  ISETP.GT.U32.AND P0, PT, R2, 0x3, PT ;  /* 0x000000030200780c */ /* 0x000fe20003f04070 */
[----:B------:R-:W-:Y:S01]  /*26c0*/  VIADD R14, R14, 0x1 ;  /* 0x000000010e0e7836 */ /* 0x000fe20000000000 */
[--C-:B------:R-:W-:Y:S02]  /*26d0*/  SHF.R.U64 R2, R2, 0x2, R15.reuse ;  /* 0x0000000202027819 */ /* 0x100fe4000000120f */
[----:B------:R-:W-:Y:S02]  /*26e0*/  ISETP.GT.U32.AND.EX P0, PT, R15, RZ, PT, P0 ;  /* 0x000000ff0f00720c */ /* 0x000fe40003f04100 */
[----:B------:R-:W-:-:S11]  /*26f0*/  SHF.R.U32.HI R15, RZ, 0x2, R15 ;  /* 0x00000002ff0f7819 */ /* 0x000fd6000001160f */
[----:B------:R-:W-:Y:S05]  /*2700*/  @P0 BRA `(.L_x_10) ;  /* 0xffffffd800c40947 */ /* 0x000fea000383ffff */
.L_x_1:
[----:B------:R-:W-:Y:S05]  /*2710*/  BSYNC.RECONVERGENT B0 ;  /* 0x0000000000007941 */ /* 0x000fea0003800200 */
.L_x_0:
[----:B------:R-:W1:Y:S01]  /*2720*/  LDCU UR4, c[0x0][0x388] ;  /* 0x00007100ff0477ac */ /* 0x000e620008000800 */
[----:B------:R-:W-:Y:S01]  /*2730*/  IMAD.MOV.U32 R0, RZ, RZ, RZ ;  /* 0x000000ffff007224 */ /* 0x000fe200078e00ff */
[----:B-1----:R-:W-:-:S04]  /*2740*/  ULOP3.LUT UR4, UR4, 0xaad26b49, URZ, 0x3c, !UPT ;  /* 0xaad26b4904047892 */ /* 0x002fc8000f8e3cff */
[----:B------:R-:W-:-:S03]  /*2750*/  UIMAD UR5, UR4, -0x4182bed5, URZ ;  /* 0xbe7d412b040578a4 */ /* 0x000fc6000f8e02ff */
[----:B------:R-:W-:-:S09]  /*2760*/  UMOV UR4, URZ ;  /* 0x000000ff00047c82 */ /* 0x000fd20008000000 */
.L_x_11:
[----:B0-----:R-:W-:Y:S01]  /*2770*/  SHF.R.U32.HI R2, RZ, 0x2, R3 ;  /* 0x00000002ff027819 */ /* 0x001fe20000011603 */
[----:B------:R-:W-:Y:S01]  /*2780*/  UIADD3 UR6, UPT, UPT, UR5, 0x260923e7, URZ ;  /* 0x260923e705067890 */ /* 0x000fe2000fffe0ff */
[----:B------:R-:W-:Y:S01]  /*2790*/  SHF.R.U32.HI R9, RZ, 0x2, R6 ;  /* 0x00000002ff097819 */ /* 0x000fe20000011606 */
[----:B------:R-:W-:Y:S01]  /*27a0*/  UIADD3 UR4, UPT, UPT, UR4, 0x8, URZ ;  /* 0x0000000804047890 */ /* 0x000fe2000fffe0ff */
[----:B------:R-:W-:Y:S01]  /*27b0*/  LOP3.LUT R2, R2, R3, RZ, 0x3c, !PT ;  /* 0x0000000302027212 */ /* 0x000fe200078e3cff */
[----:B------:R-:W-:Y:S01]  /*27c0*/  IMAD.SHL.U32 R3, R5, 0x10, RZ ;  /* 0x0000001005037824 */ /* 0x000fe200078e00ff */
[----:B------:R-:W-:Y:S01]  /*27d0*/  LOP3.LUT R9, R9, R6, RZ, 0x3c, !PT ;  /* 0x0000000609097212 */ /* 0x000fe200078e3cff */
[----:B------:R-:W-:Y:S02]  /*27e0*/  UISETP.NE.AND UP0, UPT, UR4, 0x2710, UPT ;  /* 0x000027100400788c */ /* 0x000fe4000bf05270 */
[----:B------:R-:W-:Y:S01]  /*27f0*/  IMAD.SHL.U32 R8, R2, 0x2, RZ ;  /* 0x0000000202087824 */ /* 0x000fe200078e00ff */
[----:B------:R-:W-:-:S04]  /*2800*/  UIADD3 UR5, UPT, UPT, UR5, -0x2c3e28, URZ ;  /* 0xffd3c1d805057890 */ /* 0x000fc8000fffe0ff */
[----:B------:R-:W-:Y:S01]  /*2810*/  LOP3.LUT R2, R2, R8, R3, 0x96, !PT ;  /* 0x0000000802027212 */ /* 0x000fe200078e9603 */
[----:B------:R-:W-:Y:S01]  /*2820*/  IMAD.SHL.U32 R3, R9, 0x2, RZ ;  /* 0x0000000209037824 */ /* 0x000fe200078e00ff */
[----:B------:R-:W-:Y:S02]  /*2830*/  SHF.R.U32.HI R8, RZ, 0x2, R7 ;  /* 0x00000002ff087819 */ /* 0x000fe40000011607 */
[----:B------:R-:W-:Y:S02]  /*2840*/  LOP3.LUT R2, R2, R5, RZ, 0x3c, !PT ;  /* 0x0000000502027212 */ /* 0x000fe400078e3cff */
[----:B------:R-:W-:-:S03]  /*2850*/  LOP3.LUT R8, R8, R7, RZ, 0x3c, !PT ;  /* 0x0000000708087212 */ /* 0x000fc600078e3cff */
[----:B------:R-:W-:-:S05]  /*2860*/  IMAD.SHL.U32 R6, R2, 0x10, RZ ;  /* 0x0000001002067824 */ /* 0x000fca00078e00ff */
[----:B------:R-:W-:Y:S01]  /*2870*/  LOP3.LUT R3, R9, R3, R6, 0x96, !PT ;  /* 0x0000000309037212 */ /* 0x000fe200078e9606 */
[----:B------:R-:W-:Y:S01]  /*2880*/  IMAD.SHL.U32 R6, R8, 0x2, RZ ;  /* 0x0000000208067824 */ /* 0x000fe200078e00ff */
[----:B------:R-:W-:Y:S02]  /*2890*/  SHF.R.U32.HI R9, RZ, 0x2, R4 ;  /* 0x00000002ff097819 */ /* 0x000fe40000011604 */
[----:B------:R-:W-:Y:S02]  /*28a0*/  LOP3.LUT R7, R3, R2, RZ, 0x3c, !PT ;  /* 0x0000000203077212 */ /* 0x000fe400078e3cff */
[----:B------:R-:W-:Y:S02]  /*28b0*/  LOP3.LUT R9, R9, R4, RZ, 0x3c, !PT ;  /* 0x0000000409097212 */ /* 0x000fe400078e3cff */
[----:B------:R-:W-:Y:S01]  /*28c0*/  SHF.R.U32.HI R14, RZ, 0x2, R7 ;  /* 0x00000002ff0e7819 */ /* 0x000fe20000011607 */
[----:B------:R-:W-:-:S03]  /*28d0*/  IMAD.SHL.U32 R3, R7, 0x10, RZ ;  /* 0x0000001007037824 */ /* 0x000fc600078e00ff */
[-C--:B------:R-:W-:Y:S02]  /*28e0*/  LOP3.LUT R14, R14, R7.reuse, RZ, 0x3c, !PT ;  /* 0x000000070e0e7212 */ /* 0x080fe400078e3cff */
        /* <DEDUP_REMOVED lines=12> */
[----:B------:R-:W-:Y:S01]  /*29b0*/  LOP3.LUT R9, R9, R2, RZ, 0x3c, !PT ;  /* 0x0000000209097212 */ /* 0x000fe200078e3cff */
[----:B------:R-:W-:Y:S02]  /*29c0*/  VIADD R2, R2, UR6 ;  /* 0x0000000602027c36 */ /* 0x000fe40008000000 */
[----:B------:R-:W-:-:S02]  /*29d0*/  IMAD.SHL.U32 R5, R3, 0x10, RZ ;  /* 0x0000001003057824 */ /* 0x000fc400078e00ff */
[----:B------:R-:W-:Y:S02]  /*29e0*/  IMAD.SHL.U32 R11, R9, 0x2, RZ ;  /* 0x00000002090b7824 */ /* 0x000fe400078e00ff */
[----:B------:R-:W-:Y:S01]  /*29f0*/  IMAD.SHL.U32 R2, R2, 0x2, RZ ;  /* 0x0000000202027824 */ /* 0x000fe200078e00ff */
[----:B------:R-:W-:Y:S01]  /*2a00*/  LOP3.LUT R6, R8, R6, R5, 0x96, !PT ;  /* 0x0000000608067212 */ /* 0x000fe200078e9605 */
[C---:B------:R-:W-:Y:S02]  /*2a10*/  VIADD R8, R13.reuse, 0xd9f6dc18 ;  /* 0xd9f6dc180d087836 */ /* 0x040fe40000000000 */
[----:B------:R-:W-:Y:S01]  /*2a20*/  VIADD R13, R13, 0x2c3e28 ;  /* 0x002c3e280d0d7836 */ /* 0x000fe20000000000 */
[----:B------:R-:W-:Y:S01]  /*2a30*/  LOP3.LUT R6, R6, R3, RZ, 0x3c, !PT ;  /* 0x0000000306067212 */ /* 0x000fe200078e3cff */
[----:B------:R-:W-:-:S04]  /*2a40*/  IMAD.IADD R5, R8, 0x1, R7 ;  /* 0x0000000108057824 */ /* 0x000fc800078e0207 */
[----:B------:R-:W-:-:S05]  /*2a50*/  IMAD.SHL.U32 R10, R6, 0x10, RZ ;  /* 0x00000010060a7824 */ /* 0x000fca00078e00ff */
[----:B------:R-:W-:Y:S01]  /*2a60*/  LOP3.LUT R11, R9, R11, R10, 0x96, !PT ;  /* 0x0000000b090b7212 */ /* 0x000fe200078e960a */
[----:B------:R-:W-:Y:S01]  /*2a70*/  IMAD.SHL.U32 R9, R5, 0x2, RZ ;  /* 0x0000000205097824 */ /* 0x000fe200078e00ff */
[----:B------:R-:W-:Y:S01]  /*2a80*/  LOP3.LUT R5, R2, 0x2, RZ, 0xc0, !PT ;  /* 0x0000000202057812 */ /* 0x000fe200078ec0ff */
[----:B------:R-:W-:Y:S01]  /*2a90*/  IMAD.SHL.U32 R2, R14, 0x2, RZ ;  /* 0x000000020e027824 */ /* 0x000fe200078e00ff */
[----:B------:R-:W-:Y:S02]  /*2aa0*/  LOP3.LUT R7, R11, R6, RZ, 0x3c, !PT ;  /* 0x000000060b077212 */ /* 0x000fe400078e3cff */
[----:B------:R-:W-:-:S03]  /*2ab0*/  LOP3.LUT R9, R9, 0x2, RZ, 0xc0, !PT ;  /* 0x0000000209097812 */ /* 0x000fc600078ec0ff */
[----:B------:R-:W-:Y:S01]  /*2ac0*/  IMAD.SHL.U32 R11, R7, 0x10, RZ ;  /* 0x00000010070b7824 */ /* 0x000fe200078e00ff */
[----:B------:R-:W-:Y:S01]  /*2ad0*/  IADD3 R5, PT, PT, R9, R0, R5 ;  /* 0x0000000009057210 */ /* 0x000fe20007ffe005 */
[----:B------:R-:W-:Y:S02]  /*2ae0*/  VIADD R0, R4, UR6 ;  /* 0x0000000604007c36 */ /* 0x000fe40008000000 */
[----:B------:R-:W-:Y:S01]  /*2af0*/  VIADD R9, R6, UR6 ;  /* 0x0000000606097c36 */ /* 0x000fe20008000000 */
[----:B------:R-:W-:Y:S01]  /*2b00*/  LOP3.LUT R14, R14, R2, R11, 0x96, !PT ;  /* 0x000000020e0e7212 */ /* 0x000fe200078e960b */
[----:B------:R-:W-:Y:S02]  /*2b10*/  IMAD.IADD R2, R8, 0x1, R3 ;  /* 0x0000000108027824 */ /* 0x000fe400078e0203 */
[----:B------:R-:W-:Y:S01]  /*2b20*/  IMAD.SHL.U32 R0, R0, 0x2, RZ ;  /* 0x0000000200007824 */ /* 0x000fe200078e00ff */
[----:B------:R-:W-:Y:S01]  /*2b30*/  LOP3.LUT R4, R14, R7, RZ, 0x3c, !PT ;  /* 0x000000070e047212 */ /* 0x000fe200078e3cff */
[----:B------:R-:W-:-:S02]  /*2b40*/  IMAD.SHL.U32 R2, R2, 0x2, RZ ;  /* 0x0000000202027824 */ /* 0x000fc400078e00ff */
[----:B------:R-:W-:Y:S01]  /*2b50*/  IMAD.SHL.U32 R11, R15, 0x2, RZ ;  /* 0x000000020f0b7824 */ /* 0x000fe200078e00ff */
[----:B------:R-:W-:Y:S01]  /*2b60*/  LOP3.LUT R0, R0, 0x2, RZ, 0xc0, !PT ;  /* 0x0000000200007812 */ /* 0x000fe200078ec0ff */
[----:B------:R-:W-:Y:S01]  /*2b70*/  IMAD.SHL.U32 R10, R4, 0x10, RZ ;  /* 0x00000010040a7824 */ /* 0x000fe200078e00ff */
[----:B------:R-:W-:Y:S01]  /*2b80*/  LOP3.LUT R2, R2, 0x2, RZ, 0xc0, !PT ;  /* 0x0000000202027812 */ /* 0x000fe200078ec0ff */
[----:B------:R-:W-:-:S03]  /*2b90*/  IMAD.SHL.U32 R9, R9, 0x2, RZ ;  /* 0x0000000209097824 */ /* 0x000fc600078e00ff */
[----:B------:R-:W-:Y:S01]  /*2ba0*/  LOP3.LUT R11, R15, R11, R10, 0x96, !PT ;  /* 0x0000000b0f0b7212 */ /* 0x000fe200078e960a */
[----:B------:R-:W-:Y:S01]  /*2bb0*/  IMAD.IADD R10, R8, 0x1, R7 ;  /* 0x00000001080a7824 */ /* 0x000fe200078e0207 */
[----:B------:R-:W-:Y:S01]  /*2bc0*/  IADD3 R0, PT, PT, R2, R5, R0 ;  /* 0x0000000502007210 */ /* 0x000fe20007ffe000 */
[----:B------:R-:W-:Y:S01]  /*2bd0*/  VIADD R2, R4, UR6 ;  /* 0x0000000604027c36 */ /* 0x000fe20008000000 */
[----:B------:R-:W-:Y:S01]  /*2be0*/  LOP3.LUT R5, R11, R4, RZ, 0x3c, !PT ;  /* 0x000000040b057212 */ /* 0x000fe200078e3cff */
[----:B------:R-:W-:Y:S01]  /*2bf0*/  IMAD.SHL.U32 R10, R10, 0x2, RZ ;  /* 0x000000020a0a7824 */ /* 0x000fe200078e00ff */
[----:B------:R-:W-:Y:S01]  /*2c00*/  LOP3.LUT R9, R9, 0x2, RZ, 0xc0, !PT ;  /* 0x0000000209097812 */ /* 0x000fe200078ec0ff */
[----:B------:R-:W-:Y:S02]  /*2c10*/  IMAD.SHL.U32 R2, R2, 0x2, RZ ;  /* 0x0000000202027824 */ /* 0x000fe400078e00ff */
[----:B------:R-:W-:Y:S01]  /*2c20*/  IMAD.IADD R8, R8, 0x1, R5 ;  /* 0x0000000108087824 */ /* 0x000fe200078e0205 */
[----:B------:R-:W-:-:S03]  /*2c30*/  LOP3.LUT R10, R10, 0x2, RZ, 0xc0, !PT ;  /* 0x000000020a0a7812 */ /* 0x000fc600078ec0ff */
[----:B------:R-:W-:Y:S01]  /*2c40*/  IMAD.SHL.U32 R8, R8, 0x2, RZ ;  /* 0x0000000208087824 */ /* 0x000fe200078e00ff */
[----:B------:R-:W-:Y:S02]  /*2c50*/  IADD3 R0, PT, PT, R10, R0, R9 ;  /* 0x000000000a007210 */ /* 0x000fe40007ffe009 */
[----:B------:R-:W-:Y:S02]  /*2c60*/  LOP3.LUT R9, R2, 0x2, RZ, 0xc0, !PT ;  /* 0x0000000202097812 */ /* 0x000fe400078ec0ff */
[----:B------:R-:W-:-:S04]  /*2c70*/  LOP3.LUT R8, R8, 0x2, RZ, 0xc0, !PT ;  /* 0x0000000208087812 */ /* 0x000fc800078ec0ff */
[----:B------:R-:W-:-:S05]  /*2c80*/  IADD3 R0, PT, PT, R8, R0, R9 ;  /* 0x0000000008007210 */ /* 0x000fca0007ffe009 */
[----:B------:R-:W-:Y:S01]  /*2c90*/  VIADD R0, R0, 0xfffffff8 ;  /* 0xfffffff800007836 */ /* 0x000fe20000000000 */
[----:B------:R-:W-:Y:S06]  /*2ca0*/  BRA.U UP0, `(.L_x_11) ;  /* 0xfffffff900b07547 */ /* 0x000fec000b83ffff */
[----:B------:R-:W0:Y:S01]  /*2cb0*/  LDCU.64 UR4, c[0x0][0x380] ;  /* 0x00007000ff0477ac */ /* 0x000e220008000a00 */
[----:B------:R-:W-:Y:S02]  /*2cc0*/  SHF.R.S32.HI R3, RZ, 0x1f, R12 ;  /* 0x0000001fff037819 */ /* 0x000fe4000001140c */
[----:B0-----:R-:W-:-:S04]  /*2cd0*/  LEA R2, P0, R12, UR4, 0x2 ;  /* 0x000000040c027c11 */ /* 0x001fc8000f8010ff */
[----:B------:R-:W-:-:S05]  /*2ce0*/  LEA.HI.X R3, R12, UR5, R3, 0x2, P0 ;  /* 0x000000050c037c11 */ /* 0x000fca00080f1403 */
[----:B------:R-:W-:Y:S01]  /*2cf0*/  STG.E desc[UR8][R2.64], R0 ;  /* 0x0000000002007986 */ /* 0x000fe2000c101908 */
[----:B------:R-:W-:Y:S05]  /*2d00*/  EXIT ;  /* 0x000000000000794d */ /* 0x000fea0003800000 */
.L_x_12:
[----:B------:R-:W-:-:S00]  /*2d10*/  BRA `(.L_x_12) ;  /* 0xfffffffc00fc7947 */ /* 0x000fc0000383ffff */
[----:B------:R-:W-:-:S00]  /*2d20*/  NOP ;  /* 0x0000000000007918 */ /* 0x000fc00000000000 */
        /* <DEDUP_REMOVED lines=13> */
.L_x_13:


//--------------------- .nv.global.init           --------------------------
	.section	.nv.global.init,"aw",@progbits
	.align	4
.nv.global.init:
	.type		mrg32k3aM1SubSeq,@object
	.size		mrg32k3aM1SubSeq,(mrg32k3aM2SubSeq - mrg32k3aM1SubSeq)
mrg32k3aM1SubSeq:
        /*0000*/ 	.byte	0x0b, 0xcc, 0xee, 0x04, 0x73, 0x29, 0x8b, 0x6f, 0xf6, 0x53, 0x03, 0xf6, 0x23, 0xf6, 0xea, 0xda
        /* <DEDUP_REMOVED lines=125> */
	.type		mrg32k3aM2SubSeq,@object
	.size		mrg32k3aM2SubSeq,(mrg32k3aM1 - mrg32k3aM2SubSeq)
mrg32k3aM2SubSeq:
        /* <DEDUP_REMOVED lines=126> */
	.type		mrg32k3aM1,@object
	.size		mrg32k3aM1,(mrg32k3aM1Seq - mrg32k3aM1)
mrg32k3aM1:
        /* <DEDUP_REMOVED lines=144> */
	.type		mrg32k3aM1Seq,@object
	.size		mrg32k3aM1Seq,(mrg32k3aM2 - mrg32k3aM1Seq)
mrg32k3aM1Seq:
        /* <DEDUP_REMOVED lines=144> */
	.type		mrg32k3aM2,@object
	.size		mrg32k3aM2,(mrg32k3aM2Seq - mrg32k3aM2)
mrg32k3aM2:
        /* <DEDUP_REMOVED lines=144> */
	.type		mrg32k3aM2Seq,@object
	.size		mrg32k3aM2Seq,(precalc_xorwow_matrix - mrg32k3aM2Seq)
mrg32k3aM2Seq:
        /* <DEDUP_REMOVED lines=144> */
	.type		precalc_xorwow_matrix,@object
	.size		precalc_xorwow_matrix,(precalc_xorwow_offset_matrix - precalc_xorwow_matrix)
precalc_xorwow_matrix:
        /* <DEDUP_REMOVED lines=6400> */
	.type		precalc_xorwow_offset_matrix,@object
	.size		precalc_xorwow_offset_matrix,(.L_1 - precalc_xorwow_offset_matrix)
precalc_xorwow_offset_matrix:
        /* <DEDUP_REMOVED lines=6400> */
.L_1:


//--------------------- .nv.shared.reserved.0     --------------------------
	.section	.nv.shared.reserved.0,"aw",@nobits
	.weak		__nv_reservedSMEM_offset_0_alias
	.size		__nv_reservedSMEM_offset_0_alias, 0, 64
	.other		__nv_reservedSMEM_offset_0_alias,@"STO_CUDA_RESERVED_SHARED STV_DEFAULT"
__nv_reservedSMEM_offset_0_alias:
	.zero		0
	.zero		64


//--------------------- .nv.constant0._Z7walkGPUPij --------------------------
	.section	.nv.constant0._Z7walkGPUPij,"a",@progbits
	.sectionflags	@""
	.align	4
.nv.constant0._Z7walkGPUPij:
	.zero		908


//--------------------- SYMBOLS --------------------------

	.type		.nv.reservedSmem.offset0,@object
	.size		.nv.reservedSmem.offset0,0x4
